// auto-generated by cutlass_sweep.gemm — config: {"arch": "sm_90", "cluster_m": 2, "cluster_n": 1, "dtype": "e4m3", "dtype_b": "e4m3", "layout": "nt", "stages": 0, "tile_k": 128, "tile_m": 64, "tile_n": 48}
#include "cutlass/cutlass.h"
#include "cutlass/gemm/collective/collective_builder.hpp"
#include "cutlass/gemm/device/gemm_universal_adapter.h"
#include "cutlass/gemm/kernel/gemm_universal.hpp"
#include "cutlass/epilogue/collective/collective_builder.hpp"

using ElemA = cutlass::float_e4m3_t;
using ElemB = cutlass::float_e4m3_t;
using ElemCD = cutlass::float_e4m3_t;
using Acc  = float;
using TileShape    = cute::Shape<cute::_64, cute::_48, cute::_128>;
using ClusterShape = cute::Shape<cute::_2, cute::_1, cute::_1>;

using CollectiveEpilogue = typename cutlass::epilogue::collective::CollectiveBuilder<
    cutlass::arch::Sm90, cutlass::arch::OpClassTensorOp,
    TileShape, ClusterShape,
    cutlass::epilogue::collective::EpilogueTileAuto,
    Acc, Acc,
    ElemCD, cutlass::layout::RowMajor, 128 / cutlass::sizeof_bits<ElemCD>::value,
    ElemCD, cutlass::layout::RowMajor, 128 / cutlass::sizeof_bits<ElemCD>::value,
    cutlass::epilogue::collective::EpilogueScheduleAuto
  >::CollectiveOp;

using CollectiveMainloop = typename cutlass::gemm::collective::CollectiveBuilder<
    cutlass::arch::Sm90, cutlass::arch::OpClassTensorOp,
    ElemA, cutlass::layout::RowMajor, 128 / cutlass::sizeof_bits<ElemA>::value,
    ElemB, cutlass::layout::ColumnMajor, 128 / cutlass::sizeof_bits<ElemB>::value,
    Acc,
    TileShape, ClusterShape,
    cutlass::gemm::collective::StageCountAutoCarveout<static_cast<int>(sizeof(typename CollectiveEpilogue::SharedStorage))>,
    cutlass::gemm::collective::KernelScheduleAuto
  >::CollectiveOp;

using GemmKernel = cutlass::gemm::kernel::GemmUniversal<
    cute::Shape<int,int,int,int>,
    CollectiveMainloop,
    CollectiveEpilogue
>;
using Gemm = cutlass::gemm::device::GemmUniversalAdapter<GemmKernel>;

// Force the device kernel symbol into the cubin without needing a host main.
auto* _anchor = &cutlass::device_kernel<GemmKernel>;


// ===== COMPILED SASS (sm_90a) =====

	.target	sm_90a

	.elftype	@"ET_EXEC"


//--------------------- .note.nv.tkinfo           --------------------------
	.section	.note.nv.tkinfo,"",@"SHT_NOTE"
	.sectionflags	@"SHF_NOTE_NV_TKINFO"
	.tkinfo
        /*0018*/ 	.word	0x00000002
        /*0030*/ 	.string	""
        /*0030*/ 	.string	"ptxas"
        /*0030*/ 	.string	"Cuda compilation tools, release 13.0, V13.0.88"
        /*0030*/ 	.string	"Build cuda_13.0.r13.0/compiler.36424714_0"
        /*0030*/ 	.string	"-arch sm_90a -m 64 "



//--------------------- .note.nv.cuinfo           --------------------------
	.section	.note.nv.cuinfo,"",@"SHT_NOTE"
	.sectionflags	@"SHF_NOTE_NV_CUINFO"
        /*0018*/ 	.short	0x0002
        /*001a*/ 	.short	0x005a
        /*001c*/ 	.short	0x0082
	.zero		2


//--------------------- .nv.info                  --------------------------
	.section	.nv.info,"",@"SHT_CUDA_INFO"
	.align	4


	//----- nvinfo : EIATTR_REGCOUNT
	.align		4
        /*0000*/ 	.byte	0x04, 0x2f
        /*0002*/ 	.short	(.L_12 - .L_11)
	.align		4
.L_11:
        /*0004*/ 	.word	index@(_ZN7cutlass13device_kernelINS_4gemm6kernel13GemmUniversalIN4cute5tupleIJiiiiEEENS1_10collective13CollectiveMmaINS1_37MainloopSm90TmaGmmaWarpSpecializedFP8ILi16ENS5_IJNS4_1CILi2EEENSA_ILi1EEESC_EEENS1_32KernelTmaWarpSpecializedPingpongEEENS5_IJNSA_ILi64EEENSA_ILi48EEENSA_ILi128EEEEEENS_12float_e4m3_tENS5_IJlSC_lEEESK_SL_NS4_8TiledMMAINS4_8MMA_AtomIJNS4_4SM904GMMA30MMA_64x16x32_F32E4M3E4M3_SS_TNILNSP_7ScaleInE1ELSR_1EEEEEENS4_6LayoutINS5_IJSC_SC_SC_EEENS5_IJNSA_ILi0EEESW_SW_EEEEENS5_IJNS4_10UnderscoreESZ_SZ_EEEEENS4_13SM90_TMA_LOADENS4_14ComposedLayoutINS4_7SwizzleILi3ELi4ELi3EEENS4_18smem_ptr_flag_bitsILi8EEENSU_INS5_IJNSA_ILi8EEESI_EEENS5_IJSI_SC_EEEEEEEvNS4_8identityENS4_23SM90_TMA_LOAD_MULTICASTES1C_vS1D_EENS_8epilogue10collective6detail29Sm90TmaWarpSpecializedAdapterINS1H_15DefaultEpilogueISK_SL_SL_NS1G_6thread17LinearCombinationISK_Li1EffLNS1L_9ScaleType4KindE0ELNS_15FloatRoundStyleE2ESK_EENS1_15EpilogueDefaultEEEEEvvEEEEvNT_6ParamsE)
        /*0008*/ 	.word	0x000000a8


	//----- nvinfo : EIATTR_FRAME_SIZE
	.align		4
.L_12:
        /*000c*/ 	.byte	0x04, 0x11
        /*000e*/ 	.short	(.L_14 - .L_13)
	.align		4
.L_13:
        /*0010*/ 	.word	index@(_ZN7cutlass13device_kernelINS_4gemm6kernel13GemmUniversalIN4cute5tupleIJiiiiEEENS1_10collective13CollectiveMmaINS1_37MainloopSm90TmaGmmaWarpSpecializedFP8ILi16ENS5_IJNS4_1CILi2EEENSA_ILi1EEESC_EEENS1_32KernelTmaWarpSpecializedPingpongEEENS5_IJNSA_ILi64EEENSA_ILi48EEENSA_ILi128EEEEEENS_12float_e4m3_tENS5_IJlSC_lEEESK_SL_NS4_8TiledMMAINS4_8MMA_AtomIJNS4_4SM904GMMA30MMA_64x16x32_F32E4M3E4M3_SS_TNILNSP_7ScaleInE1ELSR_1EEEEEENS4_6LayoutINS5_IJSC_SC_SC_EEENS5_IJNSA_ILi0EEESW_SW_EEEEENS5_IJNS4_10UnderscoreESZ_SZ_EEEEENS4_13SM90_TMA_LOADENS4_14ComposedLayoutINS4_7SwizzleILi3ELi4ELi3EEENS4_18smem_ptr_flag_bitsILi8EEENSU_INS5_IJNSA_ILi8EEESI_EEENS5_IJSI_SC_EEEEEEEvNS4_8identityENS4_23SM90_TMA_LOAD_MULTICASTES1C_vS1D_EENS_8epilogue10collective6detail29Sm90TmaWarpSpecializedAdapterINS1H_15DefaultEpilogueISK_SL_SL_NS1G_6thread17LinearCombinationISK_Li1EffLNS1L_9ScaleType4KindE0ELNS_15FloatRoundStyleE2ESK_EENS1_15EpilogueDefaultEEEEEvvEEEEvNT_6ParamsE)
        /*0014*/ 	.word	0x00000000


	//----- nvinfo : EIATTR_MIN_STACK_SIZE
	.align		4
.L_14:
        /*0018*/ 	.byte	0x04, 0x12
        /*001a*/ 	.short	(.L_16 - .L_15)
	.align		4
.L_15:
        /*001c*/ 	.word	index@(_ZN7cutlass13device_kernelINS_4gemm6kernel13GemmUniversalIN4cute5tupleIJiiiiEEENS1_10collective13CollectiveMmaINS1_37MainloopSm90TmaGmmaWarpSpecializedFP8ILi16ENS5_IJNS4_1CILi2EEENSA_ILi1EEESC_EEENS1_32KernelTmaWarpSpecializedPingpongEEENS5_IJNSA_ILi64EEENSA_ILi48EEENSA_ILi128EEEEEENS_12float_e4m3_tENS5_IJlSC_lEEESK_SL_NS4_8TiledMMAINS4_8MMA_AtomIJNS4_4SM904GMMA30MMA_64x16x32_F32E4M3E4M3_SS_TNILNSP_7ScaleInE1ELSR_1EEEEEENS4_6LayoutINS5_IJSC_SC_SC_EEENS5_IJNSA_ILi0EEESW_SW_EEEEENS5_IJNS4_10UnderscoreESZ_SZ_EEEEENS4_13SM90_TMA_LOADENS4_14ComposedLayoutINS4_7SwizzleILi3ELi4ELi3EEENS4_18smem_ptr_flag_bitsILi8EEENSU_INS5_IJNSA_ILi8EEESI_EEENS5_IJSI_SC_EEEEEEEvNS4_8identityENS4_23SM90_TMA_LOAD_MULTICASTES1C_vS1D_EENS_8epilogue10collective6detail29Sm90TmaWarpSpecializedAdapterINS1H_15DefaultEpilogueISK_SL_SL_NS1G_6thread17LinearCombinationISK_Li1EffLNS1L_9ScaleType4KindE0ELNS_15FloatRoundStyleE2ESK_EENS1_15EpilogueDefaultEEEEEvvEEEEvNT_6ParamsE)
        /*0020*/ 	.word	0x00000000
.L_16:


//--------------------- .nv.compat                --------------------------
	.section	.nv.compat,"",@"SHT_CUDA_COMPAT_INFO"
	.align	4
        /*0000*/ 	.byte	0x02, 0x09, 0x01, 0x00, 0x02, 0x02, 0x04, 0x00, 0x02, 0x05, 0x05, 0x00, 0x03, 0x07, 0x01, 0x01
        /*0010*/ 	.byte	0x02, 0x03, 0x01, 0x00, 0x02, 0x06, 0x01, 0x00, 0x04, 0x0b, 0x08, 0x00, 0x00, 0x00, 0x00, 0x00
        /*0020*/ 	.byte	0x00, 0x00, 0x00, 0x00


//--------------------- .nv.info._ZN7cutlass13device_kernelINS_4gemm6kernel13GemmUniversalIN4cute5tupleIJiiiiEEENS1_10collective13CollectiveMmaINS1_37MainloopSm90TmaGmmaWarpSpecializedFP8ILi16ENS5_IJNS4_1CILi2EEENSA_ILi1EEESC_EEENS1_32KernelTmaWarpSpecializedPingpongEEENS5_IJNSA_ILi64EEENSA_ILi48EEENSA_ILi128EEEEEENS_12float_e4m3_tENS5_IJlSC_lEEESK_SL_NS4_8TiledMMAINS4_8MMA_AtomIJNS4_4SM904GMMA30MMA_64x16x32_F32E4M3E4M3_SS_TNILNSP_7ScaleInE1ELSR_1EEEEEENS4_6LayoutINS5_IJSC_SC_SC_EEENS5_IJNSA_ILi0EEESW_SW_EEEEENS5_IJNS4_10UnderscoreESZ_SZ_EEEEENS4_13SM90_TMA_LOADENS4_14ComposedLayoutINS4_7SwizzleILi3ELi4ELi3EEENS4_18smem_ptr_flag_bitsILi8EEENSU_INS5_IJNSA_ILi8EEESI_EEENS5_IJSI_SC_EEEEEEEvNS4_8identityENS4_23SM90_TMA_LOAD_MULTICASTES1C_vS1D_EENS_8epilogue10collective6detail29Sm90TmaWarpSpecializedAdapterINS1H_15DefaultEpilogueISK_SL_SL_NS1G_6thread17LinearCombinationISK_Li1EffLNS1L_9ScaleType4KindE0ELNS_15FloatRoundStyleE2ESK_EENS1_15EpilogueDefaultEEEEEvvEEEEvNT_6ParamsE --------------------------
	.section	.nv.info._ZN7cutlass13device_kernelINS_4gemm6kernel13GemmUniversalIN4cute5tupleIJiiiiEEENS1_10collective13CollectiveMmaINS1_37MainloopSm90TmaGmmaWarpSpecializedFP8ILi16ENS5_IJNS4_1CILi2EEENSA_ILi1EEESC_EEENS1_32KernelTmaWarpSpecializedPingpongEEENS5_IJNSA_ILi64EEENSA_ILi48EEENSA_ILi128EEEEEENS_12float_e4m3_tENS5_IJlSC_lEEESK_SL_NS4_8TiledMMAINS4_8MMA_AtomIJNS4_4SM904GMMA30MMA_64x16x32_F32E4M3E4M3_SS_TNILNSP_7ScaleInE1ELSR_1EEEEEENS4_6LayoutINS5_IJSC_SC_SC_EEENS5_IJNSA_ILi0EEESW_SW_EEEEENS5_IJNS4_10UnderscoreESZ_SZ_EEEEENS4_13SM90_TMA_LOADENS4_14ComposedLayoutINS4_7SwizzleILi3ELi4ELi3EEENS4_18smem_ptr_flag_bitsILi8EEENSU_INS5_IJNSA_ILi8EEESI_EEENS5_IJSI_SC_EEEEEEEvNS4_8identityENS4_23SM90_TMA_LOAD_MULTICASTES1C_vS1D_EENS_8epilogue10collective6detail29Sm90TmaWarpSpecializedAdapterINS1H_15DefaultEpilogueISK_SL_SL_NS1G_6thread17LinearCombinationISK_Li1EffLNS1L_9ScaleType4KindE0ELNS_15FloatRoundStyleE2ESK_EENS1_15EpilogueDefaultEEEEEvvEEEEvNT_6ParamsE,"",@"SHT_CUDA_INFO"
	.sectionflags	@""
	.align	4


	//----- nvinfo : EIATTR_CUDA_API_VERSION
	.align		4
        /*0000*/ 	.byte	0x04, 0x37
        /*0002*/ 	.short	(.L_18 - .L_17)
.L_17:
        /*0004*/ 	.word	0x00000082


	//----- nvinfo : EIATTR_KPARAM_INFO
	.align		4
.L_18:
        /*0008*/ 	.byte	0x04, 0x17
        /*000a*/ 	.short	(.L_20 - .L_19)
.L_19:
        /*000c*/ 	.word	0x00000000
        /*0010*/ 	.short	0x0000
        /*0012*/ 	.short	0x0070
        /*0014*/ 	.byte	0x00, 0xf0, 0x01, 0x10


	//----- nvinfo : EIATTR_SPARSE_MMA_MASK
	.align		4
.L_20:
        /*0018*/ 	.byte	0x03, 0x50
        /*001a*/ 	.short	0x0000


	//----- nvinfo : EIATTR_MAXREG_COUNT
	.align		4
        /*001c*/ 	.byte	0x03, 0x1b
        /*001e*/ 	.short	0x00a8


	//----- nvinfo : EIATTR_NUM_BARRIERS
	.align		4
        /*0020*/ 	.byte	0x02, 0x4c
        /*0022*/ 	.byte	0x01
	.zero		1


	//----- nvinfo : EIATTR_MERCURY_ISA_VERSION
	.align		4
        /*0024*/ 	.byte	0x03, 0x5f
        /*0026*/ 	.short	0x0101


	//----- nvinfo : EIATTR_INT_WARP_WIDE_INSTR_OFFSETS
	.align		4
        /*0028*/ 	.byte	0x04, 0x31
        /*002a*/ 	.short	(.L_22 - .L_21)


	//   ....[0]....
.L_21:
        /*002c*/ 	.word	0x00000740


	//   ....[1]....
        /*0030*/ 	.word	0x00000820


	//   ....[2]....
        /*0034*/ 	.word	0x00000830


	//   ....[3]....
        /*0038*/ 	.word	0x00000840


	//   ....[4]....
        /*003c*/ 	.word	0x000008b0


	//   ....[5]....
        /*0040*/ 	.word	0x000008c0


	//   ....[6]....
        /*0044*/ 	.word	0x00000990


	//   ....[7]....
        /*0048*/ 	.word	0x000009b0


	//   ....[8]....
        /*004c*/ 	.word	0x00002dc0


	//----- nvinfo : EIATTR_COOP_GROUP_MASK_REGIDS
	.align		4
.L_22:
        /*0050*/ 	.byte	0x04, 0x29
        /*0052*/ 	.short	(.L_24 - .L_23)


	//   ....[0]....
.L_23:
        /*0054*/ 	.word	0xffffffff


	//   ....[1]....
        /*0058*/ 	.word	0xffffffff


	//   ....[2]....
        /*005c*/ 	.word	0xffffffff


	//   ....[3]....
        /*0060*/ 	.word	0xffffffff


	//   ....[4]....
        /*0064*/ 	.word	0xffffffff


	//   ....[5]....
        /*0068*/ 	.word	0xffffffff


	//   ....[6]....
        /*006c*/ 	.word	0xffffffff


	//----- nvinfo : EIATTR_COOP_GROUP_INSTR_OFFSETS
	.align		4
.L_24:
        /*0070*/ 	.byte	0x04, 0x28
        /*0072*/ 	.short	(.L_26 - .L_25)


	//   ....[0]....
.L_25:
        /*0074*/ 	.word	0x00000060


	//   ....[1]....
        /*0078*/ 	.word	0x00000080


	//   ....[2]....
        /*007c*/ 	.word	0x00000180


	//   ....[3]....
        /*0080*/ 	.word	0x00000560


	//   ....[4]....
        /*0084*/ 	.word	0x000005a0


	//   ....[5]....
        /*0088*/ 	.word	0x00000650


	//   ....[6]....
        /*008c*/ 	.word	0x00000b30


	//----- nvinfo : EIATTR_REG_RECONFIG
	.align		4
.L_26:
        /*0090*/ 	.byte	0x01, 0x54
	.zero		2


	//----- nvinfo : EIATTR_MBARRIER_INSTR_OFFSETS
	.align		4
        /*0094*/ 	.byte	0x04, 0x39
        /*0096*/ 	.short	(.L_28 - .L_27)


	//   ....[0]....
.L_27:
        /*0098*/ 	.word	0x00000320
        /*009c*/ 	.word	0x000000ff
        /*00a0*/ 	.word	0x00000000
        /*00a4*/ 	.short	0x0100
        /*00a6*/ 	.byte	0x04
	.zero		1


	//   ....[1]....
        /*00a8*/ 	.word	0x00000330
        /*00ac*/ 	.word	0x000000ff
        /*00b0*/ 	.word	0x00000080
        /*00b4*/ 	.short	0x0100
        /*00b6*/ 	.byte	0x04
	.zero		1


	//   ....[2]....
        /*00b8*/ 	.word	0x00000340
        /*00bc*/ 	.word	0x000000ff
        /*00c0*/ 	.word	0x00000008
        /*00c4*/ 	.short	0x0100
        /*00c6*/ 	.byte	0x04
	.zero		1


	//   ....[3]....
        /*00c8*/ 	.word	0x00000350
        /*00cc*/ 	.word	0x000000ff
        /*00d0*/ 	.word	0x00000088
        /*00d4*/ 	.short	0x0100
        /*00d6*/ 	.byte	0x04
	.zero		1


	//   ....[4]....
        /*00d8*/ 	.word	0x00000360
        /*00dc*/ 	.word	0x000000ff
        /*00e0*/ 	.word	0x00000010
        /*00e4*/ 	.short	0x0100
        /*00e6*/ 	.byte	0x04
	.zero		1


	//   ....[5]....
        /*00e8*/ 	.word	0x00000370
        /*00ec*/ 	.word	0x000000ff
        /*00f0*/ 	.word	0x00000090
        /*00f4*/ 	.short	0x0100
        /*00f6*/ 	.byte	0x04
	.zero		1


	//   ....[6]....
        /*00f8*/ 	.word	0x00000380
        /*00fc*/ 	.word	0x000000ff
        /*0100*/ 	.word	0x00000018
        /*0104*/ 	.short	0x0100
        /*0106*/ 	.byte	0x04
	.zero		1


	//   ....[7]....
        /*0108*/ 	.word	0x00000390
        /*010c*/ 	.word	0x000000ff
        /*0110*/ 	.word	0x00000098
        /*0114*/ 	.short	0x0100
        /*0116*/ 	.byte	0x04
	.zero		1


	//   ....[8]....
        /*0118*/ 	.word	0x000003a0
        /*011c*/ 	.word	0x000000ff
        /*0120*/ 	.word	0x00000020
        /*0124*/ 	.short	0x0100
        /*0126*/ 	.byte	0x04
	.zero		1


	//   ....[9]....
        /*0128*/ 	.word	0x000003b0
        /*012c*/ 	.word	0x000000ff
        /*0130*/ 	.word	0x000000a0
        /*0134*/ 	.short	0x0100
        /*0136*/ 	.byte	0x04
	.zero		1


	//   ....[10]....
        /*0138*/ 	.word	0x000003c0
        /*013c*/ 	.word	0x000000ff
        /*0140*/ 	.word	0x00000028
        /*0144*/ 	.short	0x0100
        /*0146*/ 	.byte	0x04
	.zero		1


	//   ....[11]....
        /*0148*/ 	.word	0x000003d0
        /*014c*/ 	.word	0x000000ff
        /*0150*/ 	.word	0x000000a8
        /*0154*/ 	.short	0x0100
        /*0156*/ 	.byte	0x04
	.zero		1


	//   ....[12]....
        /*0158*/ 	.word	0x000003e0
        /*015c*/ 	.word	0x000000ff
        /*0160*/ 	.word	0x00000030
        /*0164*/ 	.short	0x0100
        /*0166*/ 	.byte	0x04
	.zero		1


	//   ....[13]....
        /*0168*/ 	.word	0x000003f0
        /*016c*/ 	.word	0x000000ff
        /*0170*/ 	.word	0x000000b0
        /*0174*/ 	.short	0x0100
        /*0176*/ 	.byte	0x04
	.zero		1


	//   ....[14]....
        /*0178*/ 	.word	0x00000400
        /*017c*/ 	.word	0x000000ff
        /*0180*/ 	.word	0x00000038
        /*0184*/ 	.short	0x0100
        /*0186*/ 	.byte	0x04
	.zero		1


	//   ....[15]....
        /*0188*/ 	.word	0x00000410
        /*018c*/ 	.word	0x000000ff
        /*0190*/ 	.word	0x000000b8
        /*0194*/ 	.short	0x0100
        /*0196*/ 	.byte	0x04
	.zero		1


	//   ....[16]....
        /*0198*/ 	.word	0x00000420
        /*019c*/ 	.word	0x000000ff
        /*01a0*/ 	.word	0x00000040
        /*01a4*/ 	.short	0x0100
        /*01a6*/ 	.byte	0x04
	.zero		1


	//   ....[17]....
        /*01a8*/ 	.word	0x00000430
        /*01ac*/ 	.word	0x000000ff
        /*01b0*/ 	.word	0x000000c0
        /*01b4*/ 	.short	0x0100
        /*01b6*/ 	.byte	0x04
	.zero		1


	//   ....[18]....
        /*01b8*/ 	.word	0x00000440
        /*01bc*/ 	.word	0x000000ff
        /*01c0*/ 	.word	0x00000048
        /*01c4*/ 	.short	0x0100
        /*01c6*/ 	.byte	0x04
	.zero		1


	//   ....[19]....
        /*01c8*/ 	.word	0x00000450
        /*01cc*/ 	.word	0x000000ff
        /*01d0*/ 	.word	0x000000c8
        /*01d4*/ 	.short	0x0100
        /*01d6*/ 	.byte	0x04
	.zero		1


	//   ....[20]....
        /*01d8*/ 	.word	0x00000460
        /*01dc*/ 	.word	0x000000ff
        /*01e0*/ 	.word	0x00000050
        /*01e4*/ 	.short	0x0100
        /*01e6*/ 	.byte	0x04
	.zero		1


	//   ....[21]....
        /*01e8*/ 	.word	0x00000470
        /*01ec*/ 	.word	0x000000ff
        /*01f0*/ 	.word	0x000000d0
        /*01f4*/ 	.short	0x0100
        /*01f6*/ 	.byte	0x04
	.zero		1


	//   ....[22]....
        /*01f8*/ 	.word	0x00000480
        /*01fc*/ 	.word	0x000000ff
        /*0200*/ 	.word	0x00000058
        /*0204*/ 	.short	0x0100
        /*0206*/ 	.byte	0x04
	.zero		1


	//   ....[23]....
        /*0208*/ 	.word	0x00000490
        /*020c*/ 	.word	0x000000ff
        /*0210*/ 	.word	0x000000d8
        /*0214*/ 	.short	0x0100
        /*0216*/ 	.byte	0x04
	.zero		1


	//   ....[24]....
        /*0218*/ 	.word	0x000004a0
        /*021c*/ 	.word	0x000000ff
        /*0220*/ 	.word	0x00000060
        /*0224*/ 	.short	0x0100
        /*0226*/ 	.byte	0x04
	.zero		1


	//   ....[25]....
        /*0228*/ 	.word	0x000004b0
        /*022c*/ 	.word	0x000000ff
        /*0230*/ 	.word	0x000000e0
        /*0234*/ 	.short	0x0100
        /*0236*/ 	.byte	0x04
	.zero		1


	//   ....[26]....
        /*0238*/ 	.word	0x000004c0
        /*023c*/ 	.word	0x000000ff
        /*0240*/ 	.word	0x00000068
        /*0244*/ 	.short	0x0100
        /*0246*/ 	.byte	0x04
	.zero		1


	//   ....[27]....
        /*0248*/ 	.word	0x000004d0
        /*024c*/ 	.word	0x000000ff
        /*0250*/ 	.word	0x000000e8
        /*0254*/ 	.short	0x0100
        /*0256*/ 	.byte	0x04
	.zero		1


	//   ....[28]....
        /*0258*/ 	.word	0x000004e0
        /*025c*/ 	.word	0x000000ff
        /*0260*/ 	.word	0x00000070
        /*0264*/ 	.short	0x0100
        /*0266*/ 	.byte	0x04
	.zero		1


	//   ....[29]....
        /*0268*/ 	.word	0x000004f0
        /*026c*/ 	.word	0x000000ff
        /*0270*/ 	.word	0x000000f0
        /*0274*/ 	.short	0x0100
        /*0276*/ 	.byte	0x04
	.zero		1


	//   ....[30]....
        /*0278*/ 	.word	0x00000500
        /*027c*/ 	.word	0x000000ff
        /*0280*/ 	.word	0x00000078
        /*0284*/ 	.short	0x0100
        /*0286*/ 	.byte	0x04
	.zero		1


	//   ....[31]....
        /*0288*/ 	.word	0x00000510
        /*028c*/ 	.word	0x000000ff
        /*0290*/ 	.word	0x000000f8
        /*0294*/ 	.short	0x0100
        /*0296*/ 	.byte	0x04
	.zero		1


	//   ....[32]....
        /*0298*/ 	.word	0x000009e0
        /*029c*/ 	.word	0x000000ff
        /*02a0*/ 	.word	0x00000130
        /*02a4*/ 	.short	0x0100
        /*02a6*/ 	.byte	0x04
	.zero		1


	//   ....[33]....
        /*02a8*/ 	.word	0x00000a50
        /*02ac*/ 	.word	0x000000ff
        /*02b0*/ 	.word	0x00000138
        /*02b4*/ 	.short	0x0100
        /*02b6*/ 	.byte	0x04
	.zero		1


	//   ....[34]....
        /*02b8*/ 	.word	0x00000a80
        /*02bc*/ 	.word	0x000000ff
        /*02c0*/ 	.word	0x00000110
        /*02c4*/ 	.short	0x0100
        /*02c6*/ 	.byte	0x0e
	.zero		1


	//   ....[35]....
        /*02c8*/ 	.word	0x00000ac0
        /*02cc*/ 	.word	0x000000ff
        /*02d0*/ 	.word	0x00000118
        /*02d4*/ 	.short	0x0100
        /*02d6*/ 	.byte	0x0e
	.zero		1


	//   ....[36]....
        /*02d8*/ 	.word	0x00000ad0
        /*02dc*/ 	.word	0x000000ff
        /*02e0*/ 	.word	0x00000120
        /*02e4*/ 	.short	0x0100
        /*02e6*/ 	.byte	0x0e
	.zero		1


	//   ....[37]....
        /*02e8*/ 	.word	0x00000ae0
        /*02ec*/ 	.word	0x000000ff
        /*02f0*/ 	.word	0x00000128
        /*02f4*/ 	.short	0x0100
        /*02f6*/ 	.byte	0x0e
	.zero		1


	//   ....[38]....
        /*02f8*/ 	.word	0x00001990
        /*02fc*/ 	.word	0x00000012
        /*0300*/ 	.word	0xfffffff8
        /*0304*/ 	.short	0x010a
        /*0306*/ 	.byte	0x3f
	.zero		1


	//   ....[39]....
        /*0308*/ 	.word	0x00001c00
        /*030c*/ 	.word	0x000000ff
        /*0310*/ 	.word	0x00000000
        /*0314*/ 	.short	0x010a
        /*0316*/ 	.byte	0x04
	.zero		1


	//   ....[40]....
        /*0318*/ 	.word	0x00001c40
        /*031c*/ 	.word	0x000000ff
        /*0320*/ 	.word	0x00000000
        /*0324*/ 	.short	0x010a
        /*0326*/ 	.byte	0x04
	.zero		1


	//   ....[41]....
        /*0328*/ 	.word	0x000023d0
        /*032c*/ 	.word	0x000000ff
        /*0330*/ 	.word	0x00000000
        /*0334*/ 	.short	0x010a
        /*0336*/ 	.byte	0x15
	.zero		1


	//   ....[42]....
        /*0338*/ 	.word	0x00002410
        /*033c*/ 	.word	0x000000ff
        /*0340*/ 	.word	0x00000000
        /*0344*/ 	.short	0x010a
        /*0346*/ 	.byte	0x15
	.zero		1


	//   ....[43]....
        /*0348*/ 	.word	0x00002a40
        /*034c*/ 	.word	0x00000010
        /*0350*/ 	.word	0x00000000
        /*0354*/ 	.short	0x0101
        /*0356*/ 	.byte	0x3f
	.zero		1


	//   ....[44]....
        /*0358*/ 	.word	0x00002d30
        /*035c*/ 	.word	0x00000046
        /*0360*/ 	.word	0x00000000
        /*0364*/ 	.short	0x0101
        /*0366*/ 	.byte	0x12
	.zero		1


	//   ....[45]....
        /*0368*/ 	.word	0x00002e40
        /*036c*/ 	.word	0x0000000e
        /*0370*/ 	.word	0x00000000
        /*0374*/ 	.short	0x0101
        /*0376*/ 	.byte	0x3f
	.zero		1


	//   ....[46]....
        /*0378*/ 	.word	0x00002eb0
        /*037c*/ 	.word	0x00000012
        /*0380*/ 	.word	0x00000008
        /*0384*/ 	.short	0x010a
        /*0386*/ 	.byte	0x3f
	.zero		1


	//   ....[47]....
        /*0388*/ 	.word	0x00004d90
        /*038c*/ 	.word	0x00000013
        /*0390*/ 	.word	0x00000000
        /*0394*/ 	.short	0x0101
        /*0396*/ 	.byte	0x12
	.zero		1


	//   ....[48]....
        /*0398*/ 	.word	0x00005840
        /*039c*/ 	.word	0x0000000e
        /*03a0*/ 	.word	0x00000080
        /*03a4*/ 	.short	0x010a
        /*03a6*/ 	.byte	0x3f
	.zero		1


	//   ....[49]....
        /*03a8*/ 	.word	0x00005bf0
        /*03ac*/ 	.word	0x00000003
        /*03b0*/ 	.word	0x00000138
        /*03b4*/ 	.short	0x0101
        /*03b6*/ 	.byte	0x3f
	.zero		1


	//   ....[50]....
        /*03b8*/ 	.word	0x00006380
        /*03bc*/ 	.word	0x00000005
        /*03c0*/ 	.word	0x00000000
        /*03c4*/ 	.short	0x010a
        /*03c6*/ 	.byte	0x3f
	.zero		1


	//   ....[51]....
        /*03c8*/ 	.word	0x00006400
        /*03cc*/ 	.word	0x00000007
        /*03d0*/ 	.word	0x00000000
        /*03d4*/ 	.short	0x010a
        /*03d6*/ 	.byte	0x3f
	.zero		1


	//   ....[52]....
        /*03d8*/ 	.word	0x00006490
        /*03dc*/ 	.word	0x00000006
        /*03e0*/ 	.word	0x00000000
        /*03e4*/ 	.short	0x010a
        /*03e6*/ 	.byte	0x3f
	.zero		1


	//   ....[53]....
        /*03e8*/ 	.word	0x00006520
        /*03ec*/ 	.word	0x00000007
        /*03f0*/ 	.word	0x00000000
        /*03f4*/ 	.short	0x010a
        /*03f6*/ 	.byte	0x3f
	.zero		1


	//   ....[54]....
        /*03f8*/ 	.word	0x000065b0
        /*03fc*/ 	.word	0x00000006
        /*0400*/ 	.word	0x00000000
        /*0404*/ 	.short	0x010a
        /*0406*/ 	.byte	0x3f
	.zero		1


	//   ....[55]....
        /*0408*/ 	.word	0x00006640
        /*040c*/ 	.word	0x00000007
        /*0410*/ 	.word	0x00000000
        /*0414*/ 	.short	0x010a
        /*0416*/ 	.byte	0x3f
	.zero		1


	//   ....[56]....
        /*0418*/ 	.word	0x000066d0
        /*041c*/ 	.word	0x00000006
        /*0420*/ 	.word	0x00000000
        /*0424*/ 	.short	0x010a
        /*0426*/ 	.byte	0x3f
	.zero		1


	//   ....[57]....
        /*0428*/ 	.word	0x00006760
        /*042c*/ 	.word	0x00000007
        /*0430*/ 	.word	0x00000000
        /*0434*/ 	.short	0x010a
        /*0436*/ 	.byte	0x3f
	.zero		1


	//   ....[58]....
        /*0438*/ 	.word	0x000067f0
        /*043c*/ 	.word	0x00000006
        /*0440*/ 	.word	0x00000000
        /*0444*/ 	.short	0x010a
        /*0446*/ 	.byte	0x3f
	.zero		1


	//   ....[59]....
        /*0448*/ 	.word	0x00006880
        /*044c*/ 	.word	0x00000007
        /*0450*/ 	.word	0x00000000
        /*0454*/ 	.short	0x010a
        /*0456*/ 	.byte	0x3f
	.zero		1


	//   ....[60]....
        /*0458*/ 	.word	0x00006910
        /*045c*/ 	.word	0x00000006
        /*0460*/ 	.word	0x00000000
        /*0464*/ 	.short	0x010a
        /*0466*/ 	.byte	0x3f
	.zero		1


	//   ....[61]....
        /*0468*/ 	.word	0x000069a0
        /*046c*/ 	.word	0x00000007
        /*0470*/ 	.word	0x00000000
        /*0474*/ 	.short	0x010a
        /*0476*/ 	.byte	0x3f
	.zero		1


	//   ....[62]....
        /*0478*/ 	.word	0x00006a30
        /*047c*/ 	.word	0x00000006
        /*0480*/ 	.word	0x00000000
        /*0484*/ 	.short	0x010a
        /*0486*/ 	.byte	0x3f
	.zero		1


	//   ....[63]....
        /*0488*/ 	.word	0x00006ac0
        /*048c*/ 	.word	0x00000007
        /*0490*/ 	.word	0x00000000
        /*0494*/ 	.short	0x010a
        /*0496*/ 	.byte	0x3f
	.zero		1


	//   ....[64]....
        /*0498*/ 	.word	0x00006b50
        /*049c*/ 	.word	0x00000006
        /*04a0*/ 	.word	0x00000000
        /*04a4*/ 	.short	0x010a
        /*04a6*/ 	.byte	0x3f
	.zero		1


	//   ....[65]....
        /*04a8*/ 	.word	0x00006be0
        /*04ac*/ 	.word	0x00000003
        /*04b0*/ 	.word	0x00000000
        /*04b4*/ 	.short	0x010a
        /*04b6*/ 	.byte	0x3f
	.zero		1


	//   ....[66]....
        /*04b8*/ 	.word	0x00006c40
        /*04bc*/ 	.word	0x00000012
        /*04c0*/ 	.word	0xfffffff8
        /*04c4*/ 	.short	0x010a
        /*04c6*/ 	.byte	0x3f
	.zero		1


	//   ....[67]....
        /*04c8*/ 	.word	0x00006ca0
        /*04cc*/ 	.word	0x0000000e
        /*04d0*/ 	.word	0x00000000
        /*04d4*/ 	.short	0x010a
        /*04d6*/ 	.byte	0x3f
	.zero		1


	//   ....[68]....
        /*04d8*/ 	.word	0x00006d00
        /*04dc*/ 	.word	0x00000010
        /*04e0*/ 	.word	0x00000000
        /*04e4*/ 	.short	0x010a
        /*04e6*/ 	.byte	0x3f
	.zero		1


	//   ....[69]....
        /*04e8*/ 	.word	0x00006d50
        /*04ec*/ 	.word	0x00000012
        /*04f0*/ 	.word	0x00000008
        /*04f4*/ 	.short	0x010a
        /*04f6*/ 	.byte	0x3f
	.zero		1


	//   ....[70]....
        /*04f8*/ 	.word	0x00006e20
        /*04fc*/ 	.word	0x0000000e
        /*0500*/ 	.word	0x00000080
        /*0504*/ 	.short	0x010a
        /*0506*/ 	.byte	0x3f
	.zero		1


	//   ....[71]....
        /*0508*/ 	.word	0x00006f00
        /*050c*/ 	.word	0x00000005
        /*0510*/ 	.word	0x00000000
        /*0514*/ 	.short	0x010a
        /*0516*/ 	.byte	0x3f
	.zero		1


	//   ....[72]....
        /*0518*/ 	.word	0x00006f50
        /*051c*/ 	.word	0x00000007
        /*0520*/ 	.word	0x00000000
        /*0524*/ 	.short	0x010a
        /*0526*/ 	.byte	0x3f
	.zero		1


	//   ....[73]....
        /*0528*/ 	.word	0x00006fa0
        /*052c*/ 	.word	0x00000006
        /*0530*/ 	.word	0x00000000
        /*0534*/ 	.short	0x010a
        /*0536*/ 	.byte	0x3f
	.zero		1


	//   ....[74]....
        /*0538*/ 	.word	0x00006ff0
        /*053c*/ 	.word	0x00000007
        /*0540*/ 	.word	0x00000000
        /*0544*/ 	.short	0x010a
        /*0546*/ 	.byte	0x3f
	.zero		1


	//   ....[75]....
        /*0548*/ 	.word	0x00007040
        /*054c*/ 	.word	0x00000006
        /*0550*/ 	.word	0x00000000
        /*0554*/ 	.short	0x010a
        /*0556*/ 	.byte	0x3f
	.zero		1


	//   ....[76]....
        /*0558*/ 	.word	0x00007090
        /*055c*/ 	.word	0x00000007
        /*0560*/ 	.word	0x00000000
        /*0564*/ 	.short	0x010a
        /*0566*/ 	.byte	0x3f
	.zero		1


	//   ....[77]....
        /*0568*/ 	.word	0x000070e0
        /*056c*/ 	.word	0x00000006
        /*0570*/ 	.word	0x00000000
        /*0574*/ 	.short	0x010a
        /*0576*/ 	.byte	0x3f
	.zero		1


	//   ....[78]....
        /*0578*/ 	.word	0x00007130
        /*057c*/ 	.word	0x00000007
        /*0580*/ 	.word	0x00000000
        /*0584*/ 	.short	0x010a
        /*0586*/ 	.byte	0x3f
	.zero		1


	//   ....[79]....
        /*0588*/ 	.word	0x00007180
        /*058c*/ 	.word	0x00000006
        /*0590*/ 	.word	0x00000000
        /*0594*/ 	.short	0x010a
        /*0596*/ 	.byte	0x3f
	.zero		1


	//   ....[80]....
        /*0598*/ 	.word	0x000071d0
        /*059c*/ 	.word	0x00000007
        /*05a0*/ 	.word	0x00000000
        /*05a4*/ 	.short	0x010a
        /*05a6*/ 	.byte	0x3f
	.zero		1


	//   ....[81]....
        /*05a8*/ 	.word	0x00007220
        /*05ac*/ 	.word	0x00000006
        /*05b0*/ 	.word	0x00000000
        /*05b4*/ 	.short	0x010a
        /*05b6*/ 	.byte	0x3f
	.zero		1


	//   ....[82]....
        /*05b8*/ 	.word	0x00007270
        /*05bc*/ 	.word	0x00000007
        /*05c0*/ 	.word	0x00000000
        /*05c4*/ 	.short	0x010a
        /*05c6*/ 	.byte	0x3f
	.zero		1


	//   ....[83]....
        /*05c8*/ 	.word	0x000072c0
        /*05cc*/ 	.word	0x00000006
        /*05d0*/ 	.word	0x00000000
        /*05d4*/ 	.short	0x010a
        /*05d6*/ 	.byte	0x3f
	.zero		1


	//   ....[84]....
        /*05d8*/ 	.word	0x00007310
        /*05dc*/ 	.word	0x00000007
        /*05e0*/ 	.word	0x00000000
        /*05e4*/ 	.short	0x010a
        /*05e6*/ 	.byte	0x3f
	.zero		1


	//   ....[85]....
        /*05e8*/ 	.word	0x00007360
        /*05ec*/ 	.word	0x00000006
        /*05f0*/ 	.word	0x00000000
        /*05f4*/ 	.short	0x010a
        /*05f6*/ 	.byte	0x3f
	.zero		1


	//----- nvinfo : EIATTR_NUM_MBARRIERS
	.align		4
.L_28:
        /*05f8*/ 	.byte	0x03, 0x38
        /*05fa*/ 	.short	0x0026


	//----- nvinfo : EIATTR_EXIT_INSTR_OFFSETS
	.align		4
        /*05fc*/ 	.byte	0x04, 0x1c
        /*05fe*/ 	.short	(.L_30 - .L_29)


	//   ....[0]....
.L_29:
        /*0600*/ 	.word	0x00001600


	//   ....[1]....
        /*0604*/ 	.word	0x00001660


	//   ....[2]....
        /*0608*/ 	.word	0x00005540


	//   ....[3]....
        /*060c*/ 	.word	0x00005570


	//   ....[4]....
        /*0610*/ 	.word	0x00006c30


	//----- nvinfo : EIATTR_MAX_THREADS
	.align		4
.L_30:
        /*0614*/ 	.byte	0x04, 0x05
        /*0616*/ 	.short	(.L_32 - .L_31)
.L_31:
        /*0618*/ 	.word	0x00000180
        /*061c*/ 	.word	0x00000001
        /*0620*/ 	.word	0x00000001


	//----- nvinfo : EIATTR_CRS_STACK_SIZE
	.align		4
.L_32:
        /*0624*/ 	.byte	0x04, 0x1e
        /*0626*/ 	.short	(.L_34 - .L_33)
.L_33:
        /*0628*/ 	.word	0x00000000


	//----- nvinfo : EIATTR_CBANK_PARAM_SIZE
	.align		4
.L_34:
        /*062c*/ 	.byte	0x03, 0x19
        /*062e*/ 	.short	0x0470


	//----- nvinfo : EIATTR_PARAM_CBANK
	.align		4
        /*0630*/ 	.byte	0x04, 0x0a
        /*0632*/ 	.short	(.L_36 - .L_35)
	.align		4
.L_35:
        /*0634*/ 	.word	index@(.nv.constant0._ZN7cutlass13device_kernelINS_4gemm6kernel13GemmUniversalIN4cute5tupleIJiiiiEEENS1_10collective13CollectiveMmaINS1_37MainloopSm90TmaGmmaWarpSpecializedFP8ILi16ENS5_IJNS4_1CILi2EEENSA_ILi1EEESC_EEENS1_32KernelTmaWarpSpecializedPingpongEEENS5_IJNSA_ILi64EEENSA_ILi48EEENSA_ILi128EEEEEENS_12float_e4m3_tENS5_IJlSC_lEEESK_SL_NS4_8TiledMMAINS4_8MMA_AtomIJNS4_4SM904GMMA30MMA_64x16x32_F32E4M3E4M3_SS_TNILNSP_7ScaleInE1ELSR_1EEEEEENS4_6LayoutINS5_IJSC_SC_SC_EEENS5_IJNSA_ILi0EEESW_SW_EEEEENS5_IJNS4_10UnderscoreESZ_SZ_EEEEENS4_13SM90_TMA_LOADENS4_14ComposedLayoutINS4_7SwizzleILi3ELi4ELi3EEENS4_18smem_ptr_flag_bitsILi8EEENSU_INS5_IJNSA_ILi8EEESI_EEENS5_IJSI_SC_EEEEEEEvNS4_8identityENS4_23SM90_TMA_LOAD_MULTICASTES1C_vS1D_EENS_8epilogue10collective6detail29Sm90TmaWarpSpecializedAdapterINS1H_15DefaultEpilogueISK_SL_SL_NS1G_6thread17LinearCombinationISK_Li1EffLNS1L_9ScaleType4KindE0ELNS_15FloatRoundStyleE2ESK_EENS1_15EpilogueDefaultEEEEEvvEEEEvNT_6ParamsE)
        /*0638*/ 	.short	0x0210
        /*063a*/ 	.short	0x0470


	//----- nvinfo : EIATTR_SW_WAR
	.align		4
.L_36:
        /*063c*/ 	.byte	0x04, 0x36
        /*063e*/ 	.short	(.L_38 - .L_37)
.L_37:
        /*0640*/ 	.word	0x00000008
.L_38:


//--------------------- .nv.callgraph             --------------------------
	.section	.nv.callgraph,"",@"SHT_CUDA_CALLGRAPH"
	.align	4
	.sectionentsize	8
	.align		4
        /*0000*/ 	.word	0x00000000
	.align		4
        /*0004*/ 	.word	0xffffffff
	.align		4
        /*0008*/ 	.word	0x00000000
	.align		4
        /*000c*/ 	.word	0xfffffffe
	.align		4
        /*0010*/ 	.word	0x00000000
	.align		4
        /*0014*/ 	.word	0xfffffffd
	.align		4
        /*0018*/ 	.word	0x00000000
	.align		4
        /*001c*/ 	.word	0xfffffffc


//--------------------- .nv.constant4             --------------------------
	.section	.nv.constant4,"a",@progbits
	.align	8
	.align		8
.nv.constant4:
        /*0000*/ 	.dword	_ZN40_INTERNAL_f9b226bc_4_k_cu_22281822_129824cuda3std3__45__cpo5beginE
	.align		8
        /*0008*/ 	.dword	_ZN40_INTERNAL_f9b226bc_4_k_cu_22281822_129824cuda3std3__45__cpo3endE
	.align		8
        /*0010*/ 	.dword	_ZN40_INTERNAL_f9b226bc_4_k_cu_22281822_129824cuda3std3__45__cpo6cbeginE
	.align		8
        /*0018*/ 	.dword	_ZN40_INTERNAL_f9b226bc_4_k_cu_22281822_129824cuda3std3__45__cpo4cendE
	.align		8
        /*0020*/ 	.dword	_ZN40_INTERNAL_f9b226bc_4_k_cu_22281822_129824cuda3std3__442_GLOBAL__N__f9b226bc_4_k_cu_22281822_129826ignoreE
	.align		8
        /*0028*/ 	.dword	_ZN40_INTERNAL_f9b226bc_4_k_cu_22281822_129824cuda3std3__419piecewise_constructE
	.align		8
        /*0030*/ 	.dword	_ZN40_INTERNAL_f9b226bc_4_k_cu_22281822_129824cuda3std3__48in_placeE
	.align		8
        /*0038*/ 	.dword	_ZN40_INTERNAL_f9b226bc_4_k_cu_22281822_129824cuda3std6ranges3__45__cpo4swapE
	.align		8
        /*0040*/ 	.dword	_ZN40_INTERNAL_f9b226bc_4_k_cu_22281822_129824cuda3std6ranges3__45__cpo9iter_moveE
	.align		8
        /*0048*/ 	.dword	_ZN40_INTERNAL_f9b226bc_4_k_cu_22281822_129824cute7productE
	.align		8
        /*0050*/ 	.dword	_ZN40_INTERNAL_f9b226bc_4_k_cu_22281822_129824cute1_E


//--------------------- .text._ZN7cutlass13device_kernelINS_4gemm6kernel13GemmUniversalIN4cute5tupleIJiiiiEEENS1_10collective13CollectiveMmaINS1_37MainloopSm90TmaGmmaWarpSpecializedFP8ILi16ENS5_IJNS4_1CILi2EEENSA_ILi1EEESC_EEENS1_32KernelTmaWarpSpecializedPingpongEEENS5_IJNSA_ILi64EEENSA_ILi48EEENSA_ILi128EEEEEENS_12float_e4m3_tENS5_IJlSC_lEEESK_SL_NS4_8TiledMMAINS4_8MMA_AtomIJNS4_4SM904GMMA30MMA_64x16x32_F32E4M3E4M3_SS_TNILNSP_7ScaleInE1ELSR_1EEEEEENS4_6LayoutINS5_IJSC_SC_SC_EEENS5_IJNSA_ILi0EEESW_SW_EEEEENS5_IJNS4_10UnderscoreESZ_SZ_EEEEENS4_13SM90_TMA_LOADENS4_14ComposedLayoutINS4_7SwizzleILi3ELi4ELi3EEENS4_18smem_ptr_flag_bitsILi8EEENSU_INS5_IJNSA_ILi8EEESI_EEENS5_IJSI_SC_EEEEEEEvNS4_8identityENS4_23SM90_TMA_LOAD_MULTICASTES1C_vS1D_EENS_8epilogue10collective6detail29Sm90TmaWarpSpecializedAdapterINS1H_15DefaultEpilogueISK_SL_SL_NS1G_6thread17LinearCombinationISK_Li1EffLNS1L_9ScaleType4KindE0ELNS_15FloatRoundStyleE2ESK_EENS1_15EpilogueDefaultEEEEEvvEEEEvNT_6ParamsE --------------------------
	.section	.text._ZN7cutlass13device_kernelINS_4gemm6kernel13GemmUniversalIN4cute5tupleIJiiiiEEENS1_10collective13CollectiveMmaINS1_37MainloopSm90TmaGmmaWarpSpecializedFP8ILi16ENS5_IJNS4_1CILi2EEENSA_ILi1EEESC_EEENS1_32KernelTmaWarpSpecializedPingpongEEENS5_IJNSA_ILi64EEENSA_ILi48EEENSA_ILi128EEEEEENS_12float_e4m3_tENS5_IJlSC_lEEESK_SL_NS4_8TiledMMAINS4_8MMA_AtomIJNS4_4SM904GMMA30MMA_64x16x32_F32E4M3E4M3_SS_TNILNSP_7ScaleInE1ELSR_1EEEEEENS4_6LayoutINS5_IJSC_SC_SC_EEENS5_IJNSA_ILi0EEESW_SW_EEEEENS5_IJNS4_10UnderscoreESZ_SZ_EEEEENS4_13SM90_TMA_LOADENS4_14ComposedLayoutINS4_7SwizzleILi3ELi4ELi3EEENS4_18smem_ptr_flag_bitsILi8EEENSU_INS5_IJNSA_ILi8EEESI_EEENS5_IJSI_SC_EEEEEEEvNS4_8identityENS4_23SM90_TMA_LOAD_MULTICASTES1C_vS1D_EENS_8epilogue10collective6detail29Sm90TmaWarpSpecializedAdapterINS1H_15DefaultEpilogueISK_SL_SL_NS1G_6thread17LinearCombinationISK_Li1EffLNS1L_9ScaleType4KindE0ELNS_15FloatRoundStyleE2ESK_EENS1_15EpilogueDefaultEEEEEvvEEEEvNT_6ParamsE,"ax",@progbits
	.align	128
.text._ZN7cutlass13device_kernelINS_4gemm6kernel13GemmUniversalIN4cute5tupleIJiiiiEEENS1_10collective13CollectiveMmaINS1_37MainloopSm90TmaGmmaWarpSpecializedFP8ILi16ENS5_IJNS4_1CILi2EEENSA_ILi1EEESC_EEENS1_32KernelTmaWarpSpecializedPingpongEEENS5_IJNSA_ILi64EEENSA_ILi48EEENSA_ILi128EEEEEENS_12float_e4m3_tENS5_IJlSC_lEEESK_SL_NS4_8TiledMMAINS4_8MMA_AtomIJNS4_4SM904GMMA30MMA_64x16x32_F32E4M3E4M3_SS_TNILNSP_7ScaleInE1ELSR_1EEEEEENS4_6LayoutINS5_IJSC_SC_SC_EEENS5_IJNSA_ILi0EEESW_SW_EEEEENS5_IJNS4_10UnderscoreESZ_SZ_EEEEENS4_13SM90_TMA_LOADENS4_14ComposedLayoutINS4_7SwizzleILi3ELi4ELi3EEENS4_18smem_ptr_flag_bitsILi8EEENSU_INS5_IJNSA_ILi8EEESI_EEENS5_IJSI_SC_EEEEEEEvNS4_8identityENS4_23SM90_TMA_LOAD_MULTICASTES1C_vS1D_EENS_8epilogue10collective6detail29Sm90TmaWarpSpecializedAdapterINS1H_15DefaultEpilogueISK_SL_SL_NS1G_6thread17LinearCombinationISK_Li1EffLNS1L_9ScaleType4KindE0ELNS_15FloatRoundStyleE2ESK_EENS1_15EpilogueDefaultEEEEEvvEEEEvNT_6ParamsE:
        .type           _ZN7cutlass13device_kernelINS_4gemm6kernel13GemmUniversalIN4cute5tupleIJiiiiEEENS1_10collective13CollectiveMmaINS1_37MainloopSm90TmaGmmaWarpSpecializedFP8ILi16ENS5_IJNS4_1CILi2EEENSA_ILi1EEESC_EEENS1_32KernelTmaWarpSpecializedPingpongEEENS5_IJNSA_ILi64EEENSA_ILi48EEENSA_ILi128EEEEEENS_12float_e4m3_tENS5_IJlSC_lEEESK_SL_NS4_8TiledMMAINS4_8MMA_AtomIJNS4_4SM904GMMA30MMA_64x16x32_F32E4M3E4M3_SS_TNILNSP_7ScaleInE1ELSR_1EEEEEENS4_6LayoutINS5_IJSC_SC_SC_EEENS5_IJNSA_ILi0EEESW_SW_EEEEENS5_IJNS4_10UnderscoreESZ_SZ_EEEEENS4_13SM90_TMA_LOADENS4_14ComposedLayoutINS4_7SwizzleILi3ELi4ELi3EEENS4_18smem_ptr_flag_bitsILi8EEENSU_INS5_IJNSA_ILi8EEESI_EEENS5_IJSI_SC_EEEEEEEvNS4_8identityENS4_23SM90_TMA_LOAD_MULTICASTES1C_vS1D_EENS_8epilogue10collective6detail29Sm90TmaWarpSpecializedAdapterINS1H_15DefaultEpilogueISK_SL_SL_NS1G_6thread17LinearCombinationISK_Li1EffLNS1L_9ScaleType4KindE0ELNS_15FloatRoundStyleE2ESK_EENS1_15EpilogueDefaultEEEEEvvEEEEvNT_6ParamsE,@function
        .size           _ZN7cutlass13device_kernelINS_4gemm6kernel13GemmUniversalIN4cute5tupleIJiiiiEEENS1_10collective13CollectiveMmaINS1_37MainloopSm90TmaGmmaWarpSpecializedFP8ILi16ENS5_IJNS4_1CILi2EEENSA_ILi1EEESC_EEENS1_32KernelTmaWarpSpecializedPingpongEEENS5_IJNSA_ILi64EEENSA_ILi48EEENSA_ILi128EEEEEENS_12float_e4m3_tENS5_IJlSC_lEEESK_SL_NS4_8TiledMMAINS4_8MMA_AtomIJNS4_4SM904GMMA30MMA_64x16x32_F32E4M3E4M3_SS_TNILNSP_7ScaleInE1ELSR_1EEEEEENS4_6LayoutINS5_IJSC_SC_SC_EEENS5_IJNSA_ILi0EEESW_SW_EEEEENS5_IJNS4_10UnderscoreESZ_SZ_EEEEENS4_13SM90_TMA_LOADENS4_14ComposedLayoutINS4_7SwizzleILi3ELi4ELi3EEENS4_18smem_ptr_flag_bitsILi8EEENSU_INS5_IJNSA_ILi8EEESI_EEENS5_IJSI_SC_EEEEEEEvNS4_8identityENS4_23SM90_TMA_LOAD_MULTICASTES1C_vS1D_EENS_8epilogue10collective6detail29Sm90TmaWarpSpecializedAdapterINS1H_15DefaultEpilogueISK_SL_SL_NS1G_6thread17LinearCombinationISK_Li1EffLNS1L_9ScaleType4KindE0ELNS_15FloatRoundStyleE2ESK_EENS1_15EpilogueDefaultEEEEEvvEEEEvNT_6ParamsE,(.L_x_152 - _ZN7cutlass13device_kernelINS_4gemm6kernel13GemmUniversalIN4cute5tupleIJiiiiEEENS1_10collective13CollectiveMmaINS1_37MainloopSm90TmaGmmaWarpSpecializedFP8ILi16ENS5_IJNS4_1CILi2EEENSA_ILi1EEESC_EEENS1_32KernelTmaWarpSpecializedPingpongEEENS5_IJNSA_ILi64EEENSA_ILi48EEENSA_ILi128EEEEEENS_12float_e4m3_tENS5_IJlSC_lEEESK_SL_NS4_8TiledMMAINS4_8MMA_AtomIJNS4_4SM904GMMA30MMA_64x16x32_F32E4M3E4M3_SS_TNILNSP_7ScaleInE1ELSR_1EEEEEENS4_6LayoutINS5_IJSC_SC_SC_EEENS5_IJNSA_ILi0EEESW_SW_EEEEENS5_IJNS4_10UnderscoreESZ_SZ_EEEEENS4_13SM90_TMA_LOADENS4_14ComposedLayoutINS4_7SwizzleILi3ELi4ELi3EEENS4_18smem_ptr_flag_bitsILi8EEENSU_INS5_IJNSA_ILi8EEESI_EEENS5_IJSI_SC_EEEEEEEvNS4_8identityENS4_23SM90_TMA_LOAD_MULTICASTES1C_vS1D_EENS_8epilogue10collective6detail29Sm90TmaWarpSpecializedAdapterINS1H_15DefaultEpilogueISK_SL_SL_NS1G_6thread17LinearCombinationISK_Li1EffLNS1L_9ScaleType4KindE0ELNS_15FloatRoundStyleE2ESK_EENS1_15EpilogueDefaultEEEEEvvEEEEvNT_6ParamsE)
        .other          _ZN7cutlass13device_kernelINS_4gemm6kernel13GemmUniversalIN4cute5tupleIJiiiiEEENS1_10collective13CollectiveMmaINS1_37MainloopSm90TmaGmmaWarpSpecializedFP8ILi16ENS5_IJNS4_1CILi2EEENSA_ILi1EEESC_EEENS1_32KernelTmaWarpSpecializedPingpongEEENS5_IJNSA_ILi64EEENSA_ILi48EEENSA_ILi128EEEEEENS_12float_e4m3_tENS5_IJlSC_lEEESK_SL_NS4_8TiledMMAINS4_8MMA_AtomIJNS4_4SM904GMMA30MMA_64x16x32_F32E4M3E4M3_SS_TNILNSP_7ScaleInE1ELSR_1EEEEEENS4_6LayoutINS5_IJSC_SC_SC_EEENS5_IJNSA_ILi0EEESW_SW_EEEEENS5_IJNS4_10UnderscoreESZ_SZ_EEEEENS4_13SM90_TMA_LOADENS4_14ComposedLayoutINS4_7SwizzleILi3ELi4ELi3EEENS4_18smem_ptr_flag_bitsILi8EEENSU_INS5_IJNSA_ILi8EEESI_EEENS5_IJSI_SC_EEEEEEEvNS4_8identityENS4_23SM90_TMA_LOAD_MULTICASTES1C_vS1D_EENS_8epilogue10collective6detail29Sm90TmaWarpSpecializedAdapterINS1H_15DefaultEpilogueISK_SL_SL_NS1G_6thread17LinearCombinationISK_Li1EffLNS1L_9ScaleType4KindE0ELNS_15FloatRoundStyleE2ESK_EENS1_15EpilogueDefaultEEEEEvvEEEEvNT_6ParamsE,@"STO_CUDA_ENTRY STV_DEFAULT"
_ZN7cutlass13device_kernelINS_4gemm6kernel13GemmUniversalIN4cute5tupleIJiiiiEEENS1_10collective13CollectiveMmaINS1_37MainloopSm90TmaGmmaWarpSpecializedFP8ILi16ENS5_IJNS4_1CILi2EEENSA_ILi1EEESC_EEENS1_32KernelTmaWarpSpecializedPingpongEEENS5_IJNSA_ILi64EEENSA_ILi48EEENSA_ILi128EEEEEENS_12float_e4m3_tENS5_IJlSC_lEEESK_SL_NS4_8TiledMMAINS4_8MMA_AtomIJNS4_4SM904GMMA30MMA_64x16x32_F32E4M3E4M3_SS_TNILNSP_7ScaleInE1ELSR_1EEEEEENS4_6LayoutINS5_IJSC_SC_SC_EEENS5_IJNSA_ILi0EEESW_SW_EEEEENS5_IJNS4_10UnderscoreESZ_SZ_EEEEENS4_13SM90_TMA_LOADENS4_14ComposedLayoutINS4_7SwizzleILi3ELi4ELi3EEENS4_18smem_ptr_flag_bitsILi8EEENSU_INS5_IJNSA_ILi8EEESI_EEENS5_IJSI_SC_EEEEEEEvNS4_8identityENS4_23SM90_TMA_LOAD_MULTICASTES1C_vS1D_EENS_8epilogue10collective6detail29Sm90TmaWarpSpecializedAdapterINS1H_15DefaultEpilogueISK_SL_SL_NS1G_6thread17LinearCombinationISK_Li1EffLNS1L_9ScaleType4KindE0ELNS_15FloatRoundStyleE2ESK_EENS1_15EpilogueDefaultEEEEEvvEEEEvNT_6ParamsE:
[----:B------:R-:W-:Y:S01]  /*0000*/  LDC R1, c[0x0][0x28] ;  /* 0x00000a00ff017b82 */ /* 0x000fe20000000800 */
[----:B------:R-:W0:Y:S01]  /*0010*/  S2R R5, SR_TID.X ;  /* 0x0000000000057919 */ /* 0x000e220000002100 */
[----:B------:R-:W-:Y:S01]  /*0020*/  ELECT P0, URZ, PT ;  /* 0x00000000003f782f */ /* 0x000fe20003800000 */
[----:B------:R-:W-:Y:S01]  /*0030*/  BSSY B0, `(.L_x_0) ;  /* 0x0000014000007945 */ /* 0x000fe20003800000 */
[--C-:B0-----:R-:W-:Y:S02]  /*0040*/  SHF.R.U32.HI R0, RZ, 0x5, R5.reuse ;  /* 0x00000005ff007819 */ /* 0x101fe40000011605 */
[----:B------:R-:W-:-:S03]  /*0050*/  SHF.R.U32.HI R3, RZ, 0x7, R5 ;  /* 0x00000007ff037819 */ /* 0x000fc60000011605 */
[----:B------:R-:W0:Y:S02]  /*0060*/  SHFL.IDX PT, R2, R0, RZ, 0x1f ;  /* 0x00001fff00027589 */ /* 0x000e2400000e0000 */
[----:B0-----:R-:W-:Y:S02]  /*0070*/  R2UR UR8, R2 ;  /* 0x00000000020872ca */ /* 0x001fe400000e0000 */
[----:B------:R0:W1:Y:S11]  /*0080*/  SHFL.IDX PT, R2, R3, RZ, 0x1f ;  /* 0x00001fff03027589 */ /* 0x00007600000e0000 */
[----:B------:R-:W-:-:S02]  /*0090*/  USHF.R.S32.HI UR4, URZ, 0x1f, UR8 ;  /* 0x0000001f3f047899 */ /* 0x000fc40008011408 */
[----:B------:R-:W-:Y:S02]  /*00a0*/  ISETP.NE.OR P0, PT, RZ, UR8, !P0 ;  /* 0x00000008ff007c0c */ /* 0x000fe4000c705670 */
[----:B------:R-:W-:-:S04]  /*00b0*/  ULEA.HI UR4, UR4, UR8, URZ, 0x2 ;  /* 0x0000000804047291 */ /* 0x000fc8000f8f103f */
[----:B------:R-:W-:-:S04]  /*00c0*/  ULOP3.LUT UR4, UR4, 0xfffffffc, URZ, 0xc0, !UPT ;  /* 0xfffffffc04047892 */ /* 0x000fc8000f8ec03f */
[----:B------:R-:W-:-:S03]  /*00d0*/  UIADD3 UR8, UR8, -UR4, URZ ;  /* 0x8000000408087290 */ /* 0x000fc6000fffe03f */
[----:B01----:R-:W-:Y:S09]  /*00e0*/  @P0 BRA `(.L_x_1) ;  /* 0x0000000000200947 */ /* 0x003ff20003800000 */
[----:B------:R-:W-:Y:S02]  /*00f0*/  ULDC.64 UR4, c[0x0][0x198] ;  /* 0x0000660000047ab9 */ /* 0x000fe40000000a00 */
[----:B------:R-:W-:Y:S02]  /*0100*/  UIADD3 UR6, UP0, UR4, 0xf0, URZ ;  /* 0x000000f004067890 */ /* 0x000fe4000ff1e03f */
[----:B------:R-:W-:Y:S02]  /*0110*/  UIADD3 UR4, UP1, UR4, 0x1f0, URZ ;  /* 0x000001f004047890 */ /* 0x000fe4000ff3e03f */
[----:B------:R-:W-:Y:S02]  /*0120*/  UIADD3.X UR7, URZ, UR5, URZ, UP0, !UPT ;  /* 0x000000053f077290 */ /* 0x000fe400087fe43f */
[----:B------:R-:W-:-:S07]  /*0130*/  UIADD3.X UR5, URZ, UR5, URZ, UP1, !UPT ;  /* 0x000000053f057290 */ /* 0x000fce0008ffe43f */
[----:B------:R0:W-:Y:S02]  /*0140*/  UTMACCTL.PF [UR6] ;  /* 0x00000000060079b9 */ /* 0x0001e40008040000 */
[----:B------:R0:W-:Y:S02]  /*0150*/  UTMACCTL.PF [UR4] ;  /* 0x00000000040079b9 */ /* 0x0001e40008040000 */
[----:B0-----:R-:W-:Y:S01]  /*0160*/  NOP ;  /* 0x0000000000007918 */ /* 0x001fe20000000000 */
.L_x_1:
[----:B------:R-:W-:Y:S05]  /*0170*/  BSYNC B0 ;  /* 0x0000000000007941 */ /* 0x000fea0003800000 */
.L_x_0:
[----:B------:R-:W0:Y:S01]  /*0180*/  SHFL.IDX PT, R4, R0, RZ, 0x1f ;  /* 0x00001fff00047589 */ /* 0x000e2200000e0000 */
[----:B------:R-:W-:Y:S01]  /*0190*/  R2UR UR20, R2 ;  /* 0x00000000021472ca */ /* 0x000fe200000e0000 */
[----:B------:R-:W-:-:S04]  /*01a0*/  UISETP.NE.AND UP0, UPT, UR8, 0x3, UPT ;  /* 0x000000030800788c */ /* 0x000fc8000bf05270 */
[----:B------:R-:W-:-:S08]  /*01b0*/  UISETP.EQ.OR UP0, UPT, UR8, URZ, !UP0 ;  /* 0x0000003f0800728c */ /* 0x000fd0000c702670 */
[----:B------:R-:W-:Y:S02]  /*01c0*/  UIADD3 UR18, UR20, -0x1, URZ ;  /* 0xffffffff14127890 */ /* 0x000fe4000fffe03f */
[----:B------:R-:W-:Y:S02]  /*01d0*/  UISETP.EQ.AND UP0, UPT, UR20, URZ, UP0 ;  /* 0x0000003f1400728c */ /* 0x000fe40008702270 */
[----:B------:R-:W-:Y:S02]  /*01e0*/  UISETP.GE.U32.AND UP1, UPT, UR18, 0x2, UPT ;  /* 0x000000021200788c */ /* 0x000fe4000bf26070 */
[----:B------:R-:W-:Y:S01]  /*01f0*/  USEL UR5, URZ, 0x1, !UP0 ;  /* 0x000000013f057887 */ /* 0x000fe2000c000000 */
[----:B0-----:R-:W-:-:S03]  /*0200*/  ISETP.NE.AND P0, PT, R4, RZ, PT ;  /* 0x000000ff0400720c */ /* 0x001fc60003f05270 */
[----:B------:R-:W-:-:S10]  /*0210*/  USEL UR5, UR5, 0x2, UP1 ;  /* 0x0000000205057887 */ /* 0x000fd40008800000 */
[----:B------:R-:W-:Y:S05]  /*0220*/  @P0 BRA `(.L_x_2) ;  /* 0x0000000000c40947 */ /* 0x000fea0003800000 */
[----:B------:R-:W-:Y:S01]  /*0230*/  ELECT P0, URZ, PT ;  /* 0x00000000003f782f */ /* 0x000fe20003800000 */
[----:B------:R-:W-:-:S12]  /*0240*/  BSSY B0, `(.L_x_2) ;  /* 0x000002f000007945 */ /* 0x000fd80003800000 */
[----:B------:R-:W-:Y:S05]  /*0250*/  @!P0 BRA `(.L_x_3) ;  /* 0x0000000000b48947 */ /* 0x000fea0003800000 */
[----:B------:R-:W0:Y:S01]  /*0260*/  S2UR UR6, SR_CgaCtaId ;  /* 0x00000000000679c3 */ /* 0x000e220000008800 */
[----:B------:R-:W-:Y:S01]  /*0270*/  UMOV UR4, 0x400 ;  /* 0x0000040000047882 */ /* 0x000fe20000000000 */
[----:B------:R-:W-:Y:S01]  /*0280*/  UMOV UR7, 0x1 ;  /* 0x0000000100077882 */ /* 0x000fe20000000000 */
[----:B------:R-:W-:Y:S02]  /*0290*/  UMOV UR10, 0x2 ;  /* 0x00000002000a7882 */ /* 0x000fe40000000000 */
[----:B------:R-:W-:-:S04]  /*02a0*/  UIADD3 UR10, -UR10, 0x100000, URZ ;  /* 0x001000000a0a7890 */ /* 0x000fc8000fffe13f */
[----:B------:R-:W-:Y:S02]  /*02b0*/  USHF.L.U32 UR11, UR10, 0xb, URZ ;  /* 0x0000000b0a0b7899 */ /* 0x000fe4000800063f */
[----:B------:R-:W-:Y:S02]  /*02c0*/  USHF.L.U32 UR10, UR10, 0x1, URZ ;  /* 0x000000010a0a7899 */ /* 0x000fe4000800063f */
[----:B0-----:R-:W-:Y:S02]  /*02d0*/  ULEA UR4, UR6, UR4, 0x18 ;  /* 0x0000000406047291 */ /* 0x001fe4000f8ec03f */
[----:B------:R-:W-:-:S04]  /*02e0*/  UIADD3 UR6, -UR7, 0x100000, URZ ;  /* 0x0010000007067890 */ /* 0x000fc8000fffe13f */
[----:B------:R-:W-:Y:S02]  /*02f0*/  USHF.L.U32 UR7, UR6, 0xb, URZ ;  /* 0x0000000b06077899 */ /* 0x000fe4000800063f */
[----:B------:R-:W-:Y:S01]  /*0300*/  USHF.L.U32 UR6, UR6, 0x1, URZ ;  /* 0x0000000106067899 */ /* 0x000fe2000800063f */
[----:B------:R-:W0:Y:S11]  /*0310*/  FENCE.VIEW.ASYNC.S ;  /* 0x00000000000073c6 */ /* 0x000e360000000000 */
[----:B0-----:R0:W1:Y:S01]  /*0320*/  SYNCS.EXCH.64 URZ, [UR4], UR6 ;  /* 0x00000006043f75b2 */ /* 0x0010620008000100 */
[----:B------:R0:W2:Y:S01]  /*0330*/  SYNCS.EXCH.64 URZ, [UR4+0x80], UR10 ;  /* 0x0000800a043f75b2 */ /* 0x0000a20008000100 */
[----:B------:R0:W3:Y:S01]  /*0340*/  SYNCS.EXCH.64 URZ, [UR4+0x8], UR6 ;  /* 0x00000806043f75b2 */ /* 0x0000e20008000100 */
[----:B------:R0:W4:Y:S01]  /*0350*/  SYNCS.EXCH.64 URZ, [UR4+0x88], UR10 ;  /* 0x0000880a043f75b2 */ /* 0x0001220008000100 */
[----:B------:R0:W0:Y:S01]  /*0360*/  SYNCS.EXCH.64 URZ, [UR4+0x10], UR6 ;  /* 0x00001006043f75b2 */ /* 0x0000220008000100 */
        /* <DEDUP_REMOVED lines=27> */
[----:B-1234-:R-:W-:Y:S01]  /*0520*/  NOP ;  /* 0x0000000000007918 */ /* 0x01efe20000000000 */
.L_x_3:
[----:B0-----:R-:W-:Y:S05]  /*0530*/  BSYNC B0 ;  /* 0x0000000000007941 */ /* 0x001fea0003800000 */
.L_x_2:
[----:B------:R-:W0:Y:S01]  /*0540*/  S2UR UR16, SR_CTAID.X ;  /* 0x00000000001079c3 */ /* 0x000e220000002500 */
[----:B------:R-:W-:Y:S01]  /*0550*/  SHF.R.S32.HI R2, RZ, 0x1f, R5 ;  /* 0x0000001fff027819 */ /* 0x000fe20000011405 */
[----:B------:R-:W1:Y:S01]  /*0560*/  SHFL.IDX PT, R7, R0, RZ, 0x1f ;  /* 0x00001fff00077589 */ /* 0x000e6200000e0000 */
[----:B------:R-:W-:Y:S01]  /*0570*/  ELECT P0, URZ, PT ;  /* 0x00000000003f782f */ /* 0x000fe20003800000 */
[----:B------:R-:W-:Y:S01]  /*0580*/  NOP ;  /* 0x0000000000007918 */ /* 0x000fe20000000000 */
[----:B------:R-:W-:Y:S01]  /*0590*/  LEA.HI R2, R2, R5, RZ, 0x7 ;  /* 0x0000000502027211 */ /* 0x000fe200078f38ff */
[----:B------:R-:W2:Y:S01]  /*05a0*/  SHFL.IDX PT, R8, R0, RZ, 0x1f ;  /* 0x00001fff00087589 */ /* 0x000ea200000e0000 */
[----:B------:R-:W-:Y:S01]  /*05b0*/  ULDC UR4, c[0x0][0x150] ;  /* 0x0000540000047ab9 */ /* 0x000fe20000000800 */
[----:B------:R-:W3:Y:S01]  /*05c0*/  S2UR UR10, SR_CTAID.Y ;  /* 0x00000000000a79c3 */ /* 0x000ee20000002600 */
[----:B------:R-:W-:Y:S02]  /*05d0*/  LOP3.LUT R2, R2, 0xffffff80, RZ, 0xc0, !PT ;  /* 0xffffff8002027812 */ /* 0x000fe400078ec0ff */
[----:B------:R-:W-:Y:S01]  /*05e0*/  ELECT P1, URZ, PT ;  /* 0x00000000003f782f */ /* 0x000fe20003820000 */
[----:B------:R-:W-:Y:S01]  /*05f0*/  NOP ;  /* 0x0000000000007918 */ /* 0x000fe20000000000 */
[----:B------:R-:W-:Y:S01]  /*0600*/  ULDC UR9, c[0x0][0x144] ;  /* 0x0000510000097ab9 */ /* 0x000fe20000000800 */
[----:B------:R-:W-:Y:S01]  /*0610*/  UMOV UR6, 0x20 ;  /* 0x0000002000067882 */ /* 0x000fe20000000000 */
[----:B------:R-:W-:Y:S01]  /*0620*/  IMAD.IADD R6, R5, 0x1, -R2 ;  /* 0x0000000105067824 */ /* 0x000fe200078e0a02 */
[----:B------:R-:W-:Y:S01]  /*0630*/  UMOV UR13, 0x80 ;  /* 0x00000080000d7882 */ /* 0x000fe20000000000 */
[----:B------:R-:W-:Y:S01]  /*0640*/  ULDC UR19, c[0x0][0x148] ;  /* 0x0000520000137ab9 */ /* 0x000fe20000000800 */
[----:B------:R4:W3:Y:S01]  /*0650*/  SHFL.IDX PT, R18, R3, RZ, 0x1f ;  /* 0x00001fff03127589 */ /* 0x0008e200000e0000 */
[----:B------:R-:W-:-:S02]  /*0660*/  ISETP.NE.AND P2, PT, RZ, UR20, PT ;  /* 0x00000014ff007c0c */ /* 0x000fc4000bf45270 */
[----:B------:R-:W-:Y:S02]  /*0670*/  SHF.R.S32.HI R11, RZ, 0x1f, R6 ;  /* 0x0000001fff0b7819 */ /* 0x000fe40000011406 */
[----:B0-----:R-:W-:Y:S02]  /*0680*/  I2FP.F32.U32 R9, UR16 ;  /* 0x0000001000097c45 */ /* 0x001fe40008201000 */
[----:B------:R-:W-:Y:S02]  /*0690*/  LEA.HI R2, R11, R6, RZ, 0x3 ;  /* 0x000000060b027211 */ /* 0x000fe400078f18ff */
[----:B-1----:R-:W-:Y:S01]  /*06a0*/  ISETP.NE.OR P0, PT, R7, RZ, !P0 ;  /* 0x000000ff0700720c */ /* 0x002fe20004705670 */
[----:B------:R-:W-:Y:S01]  /*06b0*/  FMUL R10, R9, UR4 ;  /* 0x00000004090a7c20 */ /* 0x000fe20008400000 */
[--C-:B------:R-:W-:Y:S01]  /*06c0*/  SHF.R.S32.HI R7, RZ, 0x3, R2.reuse ;  /* 0x00000003ff077819 */ /* 0x100fe20000011402 */
[----:B------:R-:W-:Y:S01]  /*06d0*/  ULDC UR4, c[0x0][0x154] ;  /* 0x0000550000047ab9 */ /* 0x000fe20000000800 */
[----:B------:R-:W-:-:S02]  /*06e0*/  SHF.R.S32.HI R2, RZ, 0x1f, R2 ;  /* 0x0000001fff027819 */ /* 0x000fc40000011402 */
[----:B------:R-:W-:Y:S01]  /*06f0*/  SHF.R.S32.HI R9, RZ, 0x1f, R4 ;  /* 0x0000001fff097819 */ /* 0x000fe20000011404 */
[----:B------:R-:W0:Y:S01]  /*0700*/  F2I.U32.TRUNC.NTZ R10, R10 ;  /* 0x0000000a000a7305 */ /* 0x000e22000020f000 */
[----:B------:R-:W-:Y:S02]  /*0710*/  LEA.HI R2, R2, R7, RZ, 0x2 ;  /* 0x0000000702027211 */ /* 0x000fe400078f10ff */
[----:B------:R-:W-:Y:S02]  /*0720*/  LEA.HI R9, R9, R4, RZ, 0x2 ;  /* 0x0000000409097211 */ /* 0x000fe400078f10ff */
[----:B--2---:R-:W-:Y:S01]  /*0730*/  ISETP.NE.OR P1, PT, R8, RZ, !P1 ;  /* 0x000000ff0800720c */ /* 0x004fe20004f25670 */
[----:B------:R-:W-:Y:S01]  /*0740*/  VOTEU.ALL UP0, P0 ;  /* 0x00000000003f7886 */ /* 0x000fe20000000000 */
[----:B------:R-:W-:Y:S01]  /*0750*/  LOP3.LUT R2, R2, 0xfffffffc, RZ, 0xc0, !PT ;  /* 0xfffffffc02027812 */ /* 0x000fe200078ec0ff */
[----:B------:R-:W-:Y:S01]  /*0760*/  IMAD.MOV.U32 R8, RZ, RZ, 0x1 ;  /* 0x00000001ff087424 */ /* 0x000fe200078e00ff */
[----:B------:R-:W-:-:S02]  /*0770*/  LOP3.LUT R9, R9, 0x3ffffffc, RZ, 0xc0, !PT ;  /* 0x3ffffffc09097812 */ /* 0x000fc400078ec0ff */
[----:B---3--:R-:W-:Y:S01]  /*0780*/  I2FP.F32.U32 R0, UR10 ;  /* 0x0000000a00007c45 */ /* 0x008fe20008201000 */
[----:B------:R-:W-:Y:S01]  /*0790*/  IMAD.IADD R2, R7, 0x1, -R2 ;  /* 0x0000000107027824 */ /* 0x000fe200078e0a02 */
[----:B------:R-:W1:Y:S01]  /*07a0*/  @!UP0 S2UR UR12, SR_CgaCtaId ;  /* 0x00000000000c89c3 */ /* 0x000e620000008800 */
[----:B------:R-:W-:Y:S01]  /*07b0*/  IMAD.IADD R9, R4, 0x1, -R9 ;  /* 0x0000000104097824 */ /* 0x000fe200078e0a09 */
[----:B------:R-:W-:-:S04]  /*07c0*/  @!UP0 UIADD3 UR6, -UR6, 0x100000, URZ ;  /* 0x0010000006068890 */ /* 0x000fc8000fffe13f */
[----:B------:R-:W-:Y:S02]  /*07d0*/  @!UP0 USHF.L.U32 UR7, UR6, 0xb, URZ ;  /* 0x0000000b06078899 */ /* 0x000fe4000800063f */
[----:B------:R-:W-:Y:S01]  /*07e0*/  @!UP0 USHF.L.U32 UR6, UR6, 0x1, URZ ;  /* 0x0000000106068899 */ /* 0x000fe2000800063f */
[----:B------:R-:W-:Y:S01]  /*07f0*/  FMUL R4, R0, UR4 ;  /* 0x0000000400047c20 */ /* 0x000fe20008400000 */
[----:B0-----:R-:W-:Y:S01]  /*0800*/  R2UR UR4, R10 ;  /* 0x000000000a0472ca */ /* 0x001fe200000e0000 */
[----:B------:R-:W-:Y:S01]  /*0810*/  IMAD R2, R9, 0x4, R2 ;  /* 0x0000000409027824 */ /* 0x000fe200078e0202 */
[----:B------:R-:W-:Y:S01]  /*0820*/  VOTEU.ALL UP1, P1 ;  /* 0x00000000003f7886 */ /* 0x000fe20000820000 */
[----:B------:R-:W-:Y:S01]  /*0830*/  VOTEU.ALL UP2, P1 ;  /* 0x00000000003f7886 */ /* 0x000fe20000840000 */
[----:B------:R-:W-:Y:S01]  /*0840*/  VOTEU.ALL UP3, P1 ;  /* 0x00000000003f7886 */ /* 0x000fe20000860000 */
[----:B------:R-:W0:Y:S01]  /*0850*/  F2I.U32.TRUNC.NTZ R4, R4 ;  /* 0x0000000400047305 */ /* 0x000e22000020f000 */
[C---:B------:R-:W-:Y:S01]  /*0860*/  LEA.HI R0, R2.reuse, R2, RZ, 0x1 ;  /* 0x0000000202007211 */ /* 0x040fe200078f08ff */
[----:B------:R-:W2:Y:S01]  /*0870*/  @!UP1 S2UR UR15, SR_CgaCtaId ;  /* 0x00000000000f99c3 */ /* 0x000ea20000008800 */
[----:B------:R-:W-:Y:S01]  /*0880*/  IMAD.SHL.U32 R7, R2, 0x4, RZ ;  /* 0x0000000402077824 */ /* 0x000fe200078e00ff */
[----:B------:R-:W-:Y:S01]  /*0890*/  @!UP1 UMOV UR14, 0x400 ;  /* 0x00000400000e9882 */ /* 0x000fe20000000000 */
[----:B------:R-:W-:Y:S01]  /*08a0*/  LOP3.LUT R9, R0, 0xfffffffe, RZ, 0xc0, !PT ;  /* 0xfffffffe00097812 */ /* 0x000fe200078ec0ff */
[----:B------:R-:W-:Y:S01]  /*08b0*/  VOTEU.ALL UP4, P1 ;  /* 0x00000000003f7886 */ /* 0x000fe20000880000 */
[----:B------:R-:W-:Y:S01]  /*08c0*/  VOTEU.ALL UP5, P1 ;  /* 0x00000000003f7886 */ /* 0x000fe200008a0000 */
[C---:B------:R-:W-:Y:S01]  /*08d0*/  LOP3.LUT R7, R2.reuse, 0xc, R7, 0x78, !PT ;  /* 0x0000000c02077812 */ /* 0x040fe200078e7807 */
[----:B------:R-:W-:Y:S01]  /*08e0*/  UIADD3 UR4, -UR4, URZ, URZ ;  /* 0x0000003f04047290 */ /* 0x000fe2000fffe13f */
[----:B------:R-:W-:-:S02]  /*08f0*/  IMAD.IADD R9, R2, 0x1, -R9 ;  /* 0x0000000102097824 */ /* 0x000fc400078e0a09 */
[----:B------:R-:W3:Y:S01]  /*0900*/  LDC R2, c[0x0][0x140] ;  /* 0x00005000ff027b82 */ /* 0x000ee20000000800 */
[----:B------:R-:W-:Y:S01]  /*0910*/  UIMAD UR9, UR9, UR4, UR16 ;  /* 0x00000004090972a4 */ /* 0x000fe2000f8e0210 */
[----:B0-----:R-:W-:Y:S02]  /*0920*/  R2UR UR11, R4 ;  /* 0x00000000040b72ca */ /* 0x001fe400000e0000 */
[----:B------:R-:W-:Y:S02]  /*0930*/  @!UP0 UMOV UR4, 0x400 ;  /* 0x0000040000048882 */ /* 0x000fe40000000000 */
[----:B-1----:R-:W-:Y:S01]  /*0940*/  @!UP0 ULEA UR4, UR12, UR4, 0x18 ;  /* 0x000000040c048291 */ /* 0x002fe2000f8ec03f */
[----:B------:R-:W-:Y:S01]  /*0950*/  ISETP.NE.AND P3, PT, R9, UR9, PT ;  /* 0x0000000909007c0c */ /* 0x000fe2000bf65270 */
[----:B------:R-:W-:-:S04]  /*0960*/  @!UP1 UIADD3 UR12, -UR13, 0x100000, URZ ;  /* 0x001000000d0c9890 */ /* 0x000fc8000fffe13f */
[----:B------:R-:W-:Y:S02]  /*0970*/  @!UP1 USHF.L.U32 UR13, UR12, 0xb, URZ ;  /* 0x0000000b0c0d9899 */ /* 0x000fe4000800063f */
[----:B------:R-:W-:Y:S01]  /*0980*/  @!UP1 USHF.L.U32 UR12, UR12, 0x1, URZ ;  /* 0x000000010c0c9899 */ /* 0x000fe2000800063f */
[----:B------:R-:W-:Y:S01]  /*0990*/  VOTEU.ALL UP0, P0 ;  /* 0x00000000003f7886 */ /* 0x000fe20000000000 */
[----:B--2---:R-:W-:Y:S01]  /*09a0*/  @!UP1 ULEA UR14, UR15, UR14, 0x18 ;  /* 0x0000000e0f0e9291 */ /* 0x004fe2000f8ec03f */
[----:B------:R-:W-:Y:S01]  /*09b0*/  VOTEU.ALL UP1, P0 ;  /* 0x00000000003f7886 */ /* 0x000fe20000020000 */
[----:B------:R-:W-:Y:S01]  /*09c0*/  UIADD3 UR11, -UR11, URZ, URZ ;  /* 0x0000003f0b0b7290 */ /* 0x000fe2000fffe13f */
[----:B------:R-:W0:Y:S02]  /*09d0*/  FENCE.VIEW.ASYNC.S ;  /* 0x00000000000073c6 */ /* 0x000e240000000000 */
[----:B0-----:R-:W0:Y:S01]  /*09e0*/  @!UP0 SYNCS.EXCH.64 URZ, [UR4+0x130], UR6 ;  /* 0x00013006043f85b2 */ /* 0x001e220008000100 */
[----:B------:R-:W-:-:S02]  /*09f0*/  LOP3.LUT P0, RZ, R6, 0x7, RZ, 0xc0, !PT ;  /* 0x0000000706ff7812 */ /* 0x000fc4000780c0ff */
[C---:B------:R-:W-:Y:S02]  /*0a00*/  @P3 LEA.HI R0, R7.reuse, R7, RZ, 0x1 ;  /* 0x0000000707003211 */ /* 0x040fe400078f08ff */
[----:B------:R-:W-:Y:S02]  /*0a10*/  ISETP.LT.U32.AND P0, PT, R7, 0x2, !P0 ;  /* 0x000000020700780c */ /* 0x000fe40004701070 */
[----:B---3--:R-:W-:Y:S02]  /*0a20*/  ISETP.EQ.U32.AND P1, PT, R2, 0x1, PT ;  /* 0x000000010200780c */ /* 0x008fe40003f22070 */
[----:B------:R-:W-:Y:S02]  /*0a30*/  @P3 SHF.R.S32.HI R0, RZ, 0x1, R0 ;  /* 0x00000001ff003819 */ /* 0x000fe40000011400 */
[----:B----4-:R-:W-:Y:S01]  /*0a40*/  SEL R3, RZ, 0x1, !P0 ;  /* 0x00000001ff037807 */ /* 0x010fe20004000000 */
[----:B------:R1:W2:Y:S01]  /*0a50*/  @!UP1 SYNCS.EXCH.64 URZ, [UR4+0x138], UR6 ;  /* 0x00013806043f95b2 */ /* 0x0002a20008000100 */
[----:B------:R-:W-:Y:S01]  /*0a60*/  NOP ;  /* 0x0000000000007918 */ /* 0x000fe20000000000 */
[----:B-1----:R-:W-:Y:S01]  /*0a70*/  UIMAD UR4, UR19, UR11, UR10 ;  /* 0x0000000b130472a4 */ /* 0x002fe2000f8e020a */
[----:B------:R1:W3:Y:S05]  /*0a80*/  @!UP2 SYNCS.EXCH.64 URZ, [UR14+0x110], UR12 ;  /* 0x0001100c0e3fa5b2 */ /* 0x0002ea0008000100 */
[----:B------:R-:W-:-:S04]  /*0a90*/  @P3 ISETP.NE.AND P4, PT, R0, UR4, PT ;  /* 0x0000000400003c0c */ /* 0x000fc8000bf85270 */
[----:B------:R-:W-:-:S04]  /*0aa0*/  @P3 SEL R8, RZ, 0x1, P4 ;  /* 0x00000001ff083807 */ /* 0x000fc80002000000 */
[----:B------:R-:W-:Y:S01]  /*0ab0*/  LOP3.LUT R8, R8, R3, RZ, 0xc0, !PT ;  /* 0x0000000308087212 */ /* 0x000fe200078ec0ff */
[----:B------:R1:W4:Y:S01]  /*0ac0*/  @!UP3 SYNCS.EXCH.64 URZ, [UR14+0x118], UR12 ;  /* 0x0001180c0e3fb5b2 */ /* 0x0003220008000100 */
[----:B------:R1:W0:Y:S01]  /*0ad0*/  @!UP4 SYNCS.EXCH.64 URZ, [UR14+0x120], UR12 ;  /* 0x0001200c0e3fc5b2 */ /* 0x0002220008000100 */
[----:B------:R1:W0:Y:S01]  /*0ae0*/  @!UP5 SYNCS.EXCH.64 URZ, [UR14+0x128], UR12 ;  /* 0x0001280c0e3fd5b2 */ /* 0x0002220008000100 */
[----:B------:R-:W-:Y:S01]  /*0af0*/  NOP ;  /* 0x0000000000007918 */ /* 0x000fe20000000000 */
[----:B-1----:R-:W-:Y:S05]  /*0b00*/  @!P1 BRA `(.L_x_4) ;  /* 0x0000000000089947 */ /* 0x002fea0003800000 */
[----:B0-234-:R-:W-:Y:S01]  /*0b10*/  UCGABAR_ARV ;  /* 0x00000000000079c7 */ /* 0x01dfe20008000000 */
[----:B------:R-:W-:Y:S05]  /*0b20*/  BRA `(.L_x_5) ;  /* 0x0000000000047947 */ /* 0x000fea0003800000 */
.L_x_4:
[----:B0-234-:R-:W-:Y:S01]  /*0b30*/  NOP ;  /* 0x0000000000007918 */ /* 0x01dfe20000000000 */
.L_x_5:
[----:B------:R-:W-:Y:S01]  /*0b40*/  ULDC.64 UR6, c[0x0][0x598] ;  /* 0x0001660000067ab9 */ /* 0x000fe20000000a00 */
[----:B------:R-:W-:Y:S01]  /*0b50*/  ULDC.64 UR26, c[0x0][0x208] ;  /* 0x00008200001a7ab9 */ /* 0x000fe20000000a00 */
[----:B------:R-:W-:-:S04]  /*0b60*/  ISETP.NE.U32.AND P0, PT, RZ, UR6, PT ;  /* 0x00000006ff007c0c */ /* 0x000fc8000bf05070 */
[----:B------:R-:W-:-:S13]  /*0b70*/  ISETP.NE.AND.EX P0, PT, RZ, UR7, PT, P0 ;  /* 0x00000007ff007c0c */ /* 0x000fda000bf05300 */
[----:B------:R-:W-:Y:S05]  /*0b80*/  @!P0 BRA `(.L_x_6) ;  /* 0x00000000001c8947 */ /* 0x000fea0003800000 */
[----:B------:R-:W0:Y:S02]  /*0b90*/  LDC.64 R2, c[0x0][0x598] ;  /* 0x00016600ff027b82 */ /* 0x000e240000000a00 */
[----:B0-----:R-:W2:Y:S02]  /*0ba0*/  LDG.E.64 R2, desc[UR26][R2.64] ;  /* 0x0000001a02027981 */ /* 0x001ea4000c1e1b00 */
[----:B--2---:R-:W-:-:S04]  /*0bb0*/  ISETP.NE.U32.AND P0, PT, R2, RZ, PT ;  /* 0x000000ff0200720c */ /* 0x004fc80003f05070 */
[----:B------:R-:W-:-:S13]  /*0bc0*/  ISETP.NE.AND.EX P0, PT, R3, RZ, PT, P0 ;  /* 0x000000ff0300720c */ /* 0x000fda0003f05300 */
[----:B------:R-:W-:Y:S05]  /*0bd0*/  @!P0 BRA `(.L_x_6) ;  /* 0x0000000000088947 */ /* 0x000fea0003800000 */
[----:B------:R0:W5:Y:S01]  /*0be0*/  LD.E R12, desc[UR26][R2.64] ;  /* 0x0000001a020c7980 */ /* 0x000162000c101900 */
[----:B------:R-:W-:Y:S05]  /*0bf0*/  BRA `(.L_x_7) ;  /* 0x0000000000207947 */ /* 0x000fea0003800000 */
.L_x_6:
[----:B------:R-:W-:Y:S02]  /*0c00*/  ULDC.64 UR6, c[0x0][0x588] ;  /* 0x0001620000067ab9 */ /* 0x000fe40000000a00 */
[----:B------:R-:W-:-:S04]  /*0c10*/  ISETP.NE.U32.AND P0, PT, RZ, UR6, PT ;  /* 0x00000006ff007c0c */ /* 0x000fc8000bf05070 */
[----:B------:R-:W-:-:S13]  /*0c20*/  ISETP.NE.AND.EX P0, PT, RZ, UR7, PT, P0 ;  /* 0x00000007ff007c0c */ /* 0x000fda000bf05300 */
[----:B------:R-:W-:Y:S05]  /*0c30*/  @!P0 BRA `(.L_x_8) ;  /* 0x00000000000c8947 */ /* 0x000fea0003800000 */
[----:B------:R-:W0:Y:S02]  /*0c40*/  LDC.64 R12, c[0x0][0x588] ;  /* 0x00016200ff0c7b82 */ /* 0x000e240000000a00 */
[----:B0-----:R1:W5:Y:S01]  /*0c50*/  LDG.E R12, desc[UR26][R12.64] ;  /* 0x0000001a0c0c7981 */ /* 0x001362000c1e1900 */
[----:B------:R-:W-:Y:S05]  /*0c60*/  BRA `(.L_x_7) ;  /* 0x0000000000047947 */ /* 0x000fea0003800000 */
.L_x_8:
[----:B------:R-:W2:Y:S02]  /*0c70*/  LDC R12, c[0x0][0x580] ;  /* 0x00016000ff0c7b82 */ /* 0x000ea40000000800 */
.L_x_7:
[----:B------:R-:W-:Y:S02]  /*0c80*/  ULDC.64 UR6, c[0x0][0x5a0] ;  /* 0x0001680000067ab9 */ /* 0x000fe40000000a00 */
[----:B------:R-:W-:-:S04]  /*0c90*/  ISETP.NE.U32.AND P0, PT, RZ, UR6, PT ;  /* 0x00000006ff007c0c */ /* 0x000fc8000bf05070 */
[----:B------:R-:W-:-:S13]  /*0ca0*/  ISETP.NE.AND.EX P0, PT, RZ, UR7, PT, P0 ;  /* 0x00000007ff007c0c */ /* 0x000fda000bf05300 */
[----:B------:R-:W-:Y:S05]  /*0cb0*/  @!P0 BRA `(.L_x_9) ;  /* 0x00000000001c8947 */ /* 0x000fea0003800000 */
[----:B0-----:R-:W0:Y:S02]  /*0cc0*/  LDC.64 R2, c[0x0][0x5a0] ;  /* 0x00016800ff027b82 */ /* 0x001e240000000a00 */
[----:B0-----:R-:W3:Y:S02]  /*0cd0*/  LDG.E.64 R2, desc[UR26][R2.64] ;  /* 0x0000001a02027981 */ /* 0x001ee4000c1e1b00 */
[----:B---3--:R-:W-:-:S04]  /*0ce0*/  ISETP.NE.U32.AND P0, PT, R2, RZ, PT ;  /* 0x000000ff0200720c */ /* 0x008fc80003f05070 */
[----:B------:R-:W-:-:S13]  /*0cf0*/  ISETP.NE.AND.EX P0, PT, R3, RZ, PT, P0 ;  /* 0x000000ff0300720c */ /* 0x000fda0003f05300 */
[----:B------:R-:W-:Y:S05]  /*0d00*/  @!P0 BRA `(.L_x_9) ;  /* 0x0000000000088947 */ /* 0x000fea0003800000 */
[----:B-1----:R0:W5:Y:S01]  /*0d10*/  LD.E R13, desc[UR26][R2.64] ;  /* 0x0000001a020d7980 */ /* 0x002162000c101900 */
[----:B------:R-:W-:Y:S05]  /*0d20*/  BRA `(.L_x_10) ;  /* 0x0000000000207947 */ /* 0x000fea0003800000 */
.L_x_9:
[----:B------:R-:W-:Y:S02]  /*0d30*/  ULDC.64 UR6, c[0x0][0x590] ;  /* 0x0001640000067ab9 */ /* 0x000fe40000000a00 */
[----:B------:R-:W-:-:S04]  /*0d40*/  ISETP.NE.U32.AND P0, PT, RZ, UR6, PT ;  /* 0x00000006ff007c0c */ /* 0x000fc8000bf05070 */
[----:B------:R-:W-:-:S13]  /*0d50*/  ISETP.NE.AND.EX P0, PT, RZ, UR7, PT, P0 ;  /* 0x00000007ff007c0c */ /* 0x000fda000bf05300 */
[----:B------:R-:W-:Y:S05]  /*0d60*/  @!P0 BRA `(.L_x_11) ;  /* 0x00000000000c8947 */ /* 0x000fea0003800000 */
[----:B0-----:R-:W1:Y:S02]  /*0d70*/  LDC.64 R2, c[0x0][0x590] ;  /* 0x00016400ff027b82 */ /* 0x001e640000000a00 */
[----:B-1----:R1:W5:Y:S01]  /*0d80*/  LDG.E R13, desc[UR26][R2.64] ;  /* 0x0000001a020d7981 */ /* 0x002362000c1e1900 */
[----:B------:R-:W-:Y:S05]  /*0d90*/  BRA `(.L_x_10) ;  /* 0x0000000000047947 */ /* 0x000fea0003800000 */
.L_x_11:
[----:B-1----:R-:W3:Y:S02]  /*0da0*/  LDC R13, c[0x0][0x584] ;  /* 0x00016100ff0d7b82 */ /* 0x002ee40000000800 */
.L_x_10:
[----:B------:R-:W-:Y:S01]  /*0db0*/  ULDC UR4, c[0x0][0x65c] ;  /* 0x0001970000047ab9 */ /* 0x000fe20000000800 */
[----:B01----:R-:W0:Y:S01]  /*0dc0*/  LDC.64 R2, c[0x0][0x650] ;  /* 0x00019400ff027b82 */ /* 0x003e220000000a00 */
[----:B------:R-:W-:Y:S01]  /*0dd0*/  UISETP.NE.AND UP2, UPT, UR4, 0x1, UPT ;  /* 0x000000010400788c */ /* 0x000fe2000bf45270 */
[----:B------:R-:W-:Y:S01]  /*0de0*/  PRMT R10, RZ, 0x7610, R10 ;  /* 0x00007610ff0a7816 */ /* 0x000fe2000000000a */
[----:B------:R-:W-:Y:S01]  /*0df0*/  UISETP.NE.AND UP0, UPT, UR20, 0x2, UPT ;  /* 0x000000021400788c */ /* 0x000fe2000bf05270 */
[----:B------:R-:W-:-:S08]  /*0e00*/  IMAD.MOV.U32 R4, RZ, RZ, -0x1 ;  /* 0xffffffffff047424 */ /* 0x000fd000078e00ff */
[----:B------:R-:W-:Y:S01]  /*0e10*/  @UP2 ULDC UR14, c[0x0][0x10] ;  /* 0x00000400000e2ab9 */ /* 0x000fe20000000800 */
[----:B------:R-:W-:Y:S01]  /*0e20*/  @UP2 UMOV UR6, UR10 ;  /* 0x0000000a00062c82 */ /* 0x000fe20008000000 */
[----:B------:R-:W-:Y:S01]  /*0e30*/  @UP2 UMOV UR7, URZ ;  /* 0x0000003f00072c82 */ /* 0x000fe20008000000 */
[----:B------:R-:W-:Y:S01]  /*0e40*/  @!UP2 ULDC UR17, c[0x0][0xc] ;  /* 0x000003000011aab9 */ /* 0x000fe20000000800 */
[----:B------:R-:W-:Y:S01]  /*0e50*/  @UP2 UIMAD.WIDE.U32 UR14, UR16, UR14, UR6 ;  /* 0x0000000e100e22a5 */ /* 0x000fe2000f8e0006 */
[----:B------:R-:W-:Y:S01]  /*0e60*/  ULDC UR12, c[0x0][0xc] ;  /* 0x00000300000c7ab9 */ /* 0x000fe20000000800 */
[----:B------:R-:W-:Y:S01]  /*0e70*/  ULDC UR13, c[0x0][0x10] ;  /* 0x00000400000d7ab9 */ /* 0x000fe20000000800 */
[----:B------:R-:W-:Y:S01]  /*0e80*/  @UP2 UMOV UR4, URZ ;  /* 0x0000003f00042c82 */ /* 0x000fe20008000000 */
[----:B------:R-:W-:Y:S01]  /*0e90*/  UMOV UR6, UR16 ;  /* 0x0000001000067c82 */ /* 0x000fe20008000000 */
[----:B------:R-:W-:Y:S01]  /*0ea0*/  UMOV UR7, URZ ;  /* 0x0000003f00077c82 */ /* 0x000fe20008000000 */
[----:B------:R-:W-:-:S02]  /*0eb0*/  UIMAD.WIDE.U32 UR12, UR12, UR13, URZ ;  /* 0x0000000d0c0c72a5 */ /* 0x000fc4000f8e003f */
[----:B------:R-:W-:Y:S02]  /*0ec0*/  @UP2 UIADD3 UR15, UR15, UR4, URZ ;  /* 0x000000040f0f2290 */ /* 0x000fe4000fffe03f */
[----:B------:R-:W-:Y:S01]  /*0ed0*/  @!UP2 UIMAD.WIDE.U32 UR6, UR10, UR17, UR6 ;  /* 0x000000110a06a2a5 */ /* 0x000fe2000f8e0006 */
[----:B------:R-:W-:Y:S02]  /*0ee0*/  ULDC UR4, c[0x0][0x14] ;  /* 0x0000050000047ab9 */ /* 0x000fe40000000800 */
[----:B------:R-:W-:Y:S02]  /*0ef0*/  UIMAD.WIDE.U32 UR24, UR12, UR4, URZ ;  /* 0x000000040c1872a5 */ /* 0x000fe4000f8e003f */
[----:B------:R-:W-:Y:S02]  /*0f00*/  UIMAD UR4, UR13, UR4, URZ ;  /* 0x000000040d0472a4 */ /* 0x000fe4000f8e023f */
[----:B------:R-:W-:Y:S01]  /*0f10*/  @!UP2 UMOV UR14, UR6 ;  /* 0x00000006000eac82 */ /* 0x000fe20008000000 */
[----:B------:R-:W-:Y:S01]  /*0f20*/  @!UP2 UMOV UR15, UR7 ;  /* 0x00000007000fac82 */ /* 0x000fe20008000000 */
[----:B------:R-:W-:-:S02]  /*0f30*/  UIADD3 UR6, UR25, UR4, URZ ;  /* 0x0000000419067290 */ /* 0x000fc4000fffe03f */
[----:B------:R-:W-:-:S04]  /*0f40*/  UIADD3 UR4, UP1, UR14, UR24, URZ ;  /* 0x000000180e047290 */ /* 0x000fc8000ff3e03f */
[----:B------:R-:W-:Y:S02]  /*0f50*/  UIADD3.X UR7, UR15, UR6, URZ, UP1, !UPT ;  /* 0x000000060f077290 */ /* 0x000fe40008ffe43f */
[----:B------:R-:W-:Y:S02]  /*0f60*/  USEL UR4, UR4, UR14, !UP0 ;  /* 0x0000000e04047287 */ /* 0x000fe4000c000000 */
[----:B------:R-:W-:-:S04]  /*0f70*/  USEL UR7, UR7, UR15, !UP0 ;  /* 0x0000000f07077287 */ /* 0x000fc8000c000000 */
[----:B0-----:R-:W-:Y:S01]  /*0f80*/  ISETP.LE.U32.AND P0, PT, R2, UR4, PT ;  /* 0x0000000402007c0c */ /* 0x001fe2000bf03070 */
[----:B------:R-:W-:Y:S02]  /*0f90*/  IMAD.MOV.U32 R2, RZ, RZ, -0x1 ;  /* 0xffffffffff027424 */ /* 0x000fe400078e00ff */
[----:B------:R-:W-:Y:S02]  /*0fa0*/  IMAD.U32 R0, RZ, RZ, UR7 ;  /* 0x00000007ff007e24 */ /* 0x000fe4000f8e00ff */
[----:B------:R-:W-:-:S03]  /*0fb0*/  IMAD.U32 R9, RZ, RZ, UR7 ;  /* 0x00000007ff097e24 */ /* 0x000fc6000f8e00ff */
[----:B------:R-:W-:Y:S01]  /*0fc0*/  ISETP.GE.U32.AND.EX P0, PT, R0, R3, PT, P0 ;  /* 0x000000030000720c */ /* 0x000fe20003f06100 */
[----:B------:R-:W-:Y:S02]  /*0fd0*/  IMAD.U32 R0, RZ, RZ, UR4 ;  /* 0x00000004ff007e24 */ /* 0x000fe4000f8e00ff */
[----:B------:R-:W-:-:S10]  /*0fe0*/  IMAD.MOV.U32 R3, RZ, RZ, -0x1 ;  /* 0xffffffffff037424 */ /* 0x000fd400078e00ff */
[----:B------:R-:W-:Y:S05]  /*0ff0*/  @P0 BRA `(.L_x_12) ;  /* 0x00000004004c0947 */ /* 0x000fea0003800000 */
[----:B------:R-:W-:Y:S01]  /*1000*/  ULDC.64 UR20, c[0x0][0x628] ;  /* 0x00018a0000147ab9 */ /* 0x000fe20000000a00 */
[C---:B------:R-:W-:Y:S01]  /*1010*/  R2UR UR23, R0.reuse ;  /* 0x00000000001772ca */ /* 0x040fe200000e0000 */
[----:B------:R-:W-:Y:S01]  /*1020*/  ULDC UR22, c[0x0][0x630] ;  /* 0x00018c0000167ab9 */ /* 0x000fe20000000800 */
[----:B------:R-:W-:Y:S02]  /*1030*/  ISETP.NE.U32.AND P0, PT, RZ, UR20, PT ;  /* 0x00000014ff007c0c */ /* 0x000fe4000bf05070 */
[----:B------:R-:W-:Y:S02]  /*1040*/  R2UR UR12, R0 ;  /* 0x00000000000c72ca */ /* 0x000fe400000e0000 */
[----:B------:R-:W-:Y:S02]  /*1050*/  ISETP.NE.AND.EX P0, PT, RZ, UR21, PT, P0 ;  /* 0x00000015ff007c0c */ /* 0x000fe4000bf05300 */
[----:B------:R-:W-:-:S11]  /*1060*/  R2UR UR7, R9 ;  /* 0x00000000090772ca */ /* 0x000fd600000e0000 */
[----:B------:R-:W-:Y:S05]  /*1070*/  @!P0 BRA `(.L_x_13) ;  /* 0x0000000000348947 */ /* 0x000fea0003800000 */
[----:B------:R-:W-:Y:S01]  /*1080*/  R2UR UR7, R0 ;  /* 0x00000000000772ca */ /* 0x000fe200000e0000 */
[----:B------:R-:W-:Y:S01]  /*1090*/  ULDC UR4, c[0x0][0x634] ;  /* 0x00018d0000047ab9 */ /* 0x000fe20000000800 */
[----:B------:R-:W-:-:S11]  /*10a0*/  R2UR UR12, R9 ;  /* 0x00000000090c72ca */ /* 0x000fd600000e0000 */
[----:B------:R-:W-:-:S04]  /*10b0*/  UIADD3 UR4, UP1, UR7, UR4, URZ ;  /* 0x0000000407047290 */ /* 0x000fc8000ff3e03f */
[----:B------:R-:W-:-:S04]  /*10c0*/  UIADD3.X UR7, URZ, UR12, URZ, UP1, !UPT ;  /* 0x0000000c3f077290 */ /* 0x000fc80008ffe43f */
[----:B------:R-:W-:-:S04]  /*10d0*/  UIMAD.WIDE.U32 UR12, UR7, UR20, URZ ;  /* 0x00000014070c72a5 */ /* 0x000fc8000f8e003f */
[----:B------:R-:W-:Y:S02]  /*10e0*/  UIMAD.WIDE.U32 UR14, UP1, UR4, UR21, UR12 ;  /* 0x00000015040e72a5 */ /* 0x000fe4000f82000c */
[----:B------:R-:W-:Y:S02]  /*10f0*/  UIMAD.WIDE.U32 UR12, UR4, UR20, URZ ;  /* 0x00000014040c72a5 */ /* 0x000fe4000f8e003f */
[----:B------:R-:W-:Y:S02]  /*1100*/  UIADD3.X UR17, URZ, URZ, URZ, UP1, !UPT ;  /* 0x0000003f3f117290 */ /* 0x000fe40008ffe43f */
[----:B------:R-:W-:Y:S01]  /*1110*/  UIADD3 URZ, UP1, UR13, UR14, URZ ;  /* 0x0000000e0d3f7290 */ /* 0x000fe2000ff3e03f */
[----:B------:R-:W-:-:S03]  /*1120*/  UMOV UR16, UR15 ;  /* 0x0000000f00107c82 */ /* 0x000fc60008000000 */
[----:B------:R-:W-:-:S07]  /*1130*/  UIMAD.WIDE.U32.X UR12, UR7, UR21, UR16, UP1 ;  /* 0x00000015070c72a5 */ /* 0x000fce00088e0410 */
[----:B------:R-:W-:-:S05]  /*1140*/  UMOV UR7, UR13 ;  /* 0x0000000d00077c82 */ /* 0x000fca0008000000 */
.L_x_13:
[----:B------:R-:W-:Y:S01]  /*1150*/  USHF.R.U64 UR4, UR12, UR22, UR7 ;  /* 0x000000160c047299 */ /* 0x000fe20008001207 */
[----:B------:R-:W-:Y:S01]  /*1160*/  R2UR UR13, R9 ;  /* 0x00000000090d72ca */ /* 0x000fe200000e0000 */
[----:B------:R-:W-:Y:S02]  /*1170*/  USHF.R.U32.HI UR7, URZ, UR22, UR7 ;  /* 0x000000163f077299 */ /* 0x000fe40008011607 */
[----:B------:R-:W-:Y:S01]  /*1180*/  UIADD3 UR14, UP1, URZ, -UR4, URZ ;  /* 0x800000043f0e7290 */ /* 0x000fe2000ff3e03f */
[----:B------:R-:W-:Y:S01]  /*1190*/  ULDC.64 UR16, c[0x0][0x620] ;  /* 0x0001880000107ab9 */ /* 0x000fe20000000a00 */
[----:B------:R-:W-:Y:S02]  /*11a0*/  UMOV UR12, UR23 ;  /* 0x00000017000c7c82 */ /* 0x000fe40008000000 */
[----:B------:R-:W-:Y:S01]  /*11b0*/  UIADD3.X UR7, URZ, ~UR7, URZ, UP1, !UPT ;  /* 0x800000073f077290 */ /* 0x000fe20008ffe43f */
[----:B------:R-:W-:Y:S01]  /*11c0*/  ULDC UR15, c[0x0][0x618] ;  /* 0x00018600000f7ab9 */ /* 0x000fe20000000800 */
[----:B------:R-:W-:-:S02]  /*11d0*/  @UP2 UIMAD UR9, UR19, UR11, UR10 ;  /* 0x0000000b130922a4 */ /* 0x000fc4000f8e020a */
[----:B------:R-:W-:Y:S02]  /*11e0*/  UIMAD UR7, UR7, UR16, URZ ;  /* 0x00000010070772a4 */ /* 0x000fe4000f8e023f */
[----:B------:R-:W-:Y:S02]  /*11f0*/  UIMAD.WIDE.U32 UR12, UR14, UR16, UR12 ;  /* 0x000000100e0c72a5 */ /* 0x000fe4000f8e000c */
[----:B------:R-:W-:Y:S01]  /*1200*/  UIMAD UR14, UR14, UR17, UR7 ;  /* 0x000000110e0e72a4 */ /* 0x000fe2000f8e0207 */
[----:B------:R-:W-:Y:S01]  /*1210*/  ULDC.64 UR10, c[0x0][0x640] ;  /* 0x00019000000a7ab9 */ /* 0x000fe20000000a00 */
[----:B------:R-:W-:Y:S02]  /*1220*/  ULDC UR16, c[0x0][0x608] ;  /* 0x0001820000107ab9 */ /* 0x000fe40000000800 */
[----:B------:R-:W-:Y:S01]  /*1230*/  UIADD3 UR13, UR13, UR14, URZ ;  /* 0x0000000e0d0d7290 */ /* 0x000fe2000fffe03f */
[----:B------:R-:W-:Y:S01]  /*1240*/  ISETP.NE.U32.AND P0, PT, RZ, UR10, PT ;  /* 0x0000000aff007c0c */ /* 0x000fe2000bf05070 */
[----:B------:R-:W-:Y:S01]  /*1250*/  ULDC UR23, c[0x0][0x658] ;  /* 0x0001960000177ab9 */ /* 0x000fe20000000800 */
[----:B------:R-:W-:Y:S01]  /*1260*/  ULDC UR7, c[0x0][0x600] ;  /* 0x0001800000077ab9 */ /* 0x000fe20000000800 */
[----:B------:R-:W-:Y:S01]  /*1270*/  USHF.R.U64 UR22, UR12, UR15, UR13 ;  /* 0x0000000f0c167299 */ /* 0x000fe2000800120d */
[----:B------:R-:W-:Y:S01]  /*1280*/  ISETP.NE.AND.EX P0, PT, RZ, UR11, PT, P0 ;  /* 0x0000000bff007c0c */ /* 0x000fe2000bf05300 */
[----:B------:R-:W-:Y:S01]  /*1290*/  USHF.R.U32.HI UR13, URZ, UR15, UR13 ;  /* 0x0000000f3f0d7299 */ /* 0x000fe2000801160d */
[----:B------:R-:W-:Y:S01]  /*12a0*/  UMOV UR12, 0xffffffff ;  /* 0xffffffff000c7882 */ /* 0x000fe20000000000 */
[----:B------:R-:W-:-:S02]  /*12b0*/  UIADD3 UR21, UR7, -0x1, URZ ;  /* 0xffffffff07157890 */ /* 0x000fc4000fffe03f */
[----:B------:R-:W-:Y:S02]  /*12c0*/  USHF.R.U64 UR31, UR22, UR16, UR13 ;  /* 0x00000010161f7299 */ /* 0x000fe4000800120d */
[----:B------:R-:W-:Y:S02]  /*12d0*/  USHF.R.U32.HI UR13, URZ, UR16, UR13 ;  /* 0x000000103f0d7299 */ /* 0x000fe4000801160d */
[----:B------:R-:W-:Y:S02]  /*12e0*/  USHF.L.U32 UR12, UR12, UR23, URZ ;  /* 0x000000170c0c7299 */ /* 0x000fe4000800063f */
[----:B------:R-:W-:Y:S02]  /*12f0*/  USHF.R.U64 UR32, UR31, UR23, UR13 ;  /* 0x000000171f207299 */ /* 0x000fe4000800120d */
[----:B------:R-:W-:Y:S02]  /*1300*/  ULOP3.LUT UR19, URZ, UR12, URZ, 0x33, !UPT ;  /* 0x0000000c3f137292 */ /* 0x000fe4000f8e333f */
[----:B------:R-:W-:Y:S01]  /*1310*/  USHF.R.U32.HI UR13, URZ, UR23, UR13 ;  /* 0x000000173f0d7299 */ /* 0x000fe2000801160d */
[----:B------:R-:W-:Y:S01]  /*1320*/  ULDC UR28, c[0x0][0x648] ;  /* 0x00019200001c7ab9 */ /* 0x000fe20000000800 */
[----:B------:R-:W-:Y:S01]  /*1330*/  ULDC UR29, c[0x0][0x638] ;  /* 0x00018e00001d7ab9 */ /* 0x000fe20000000800 */
[----:B------:R-:W-:Y:S01]  /*1340*/  UMOV UR30, 0x1 ;  /* 0x00000001001e7882 */ /* 0x000fe20000000000 */
[----:B------:R-:W-:Y:S01]  /*1350*/  UMOV UR12, UR32 ;  /* 0x00000020000c7c82 */ /* 0x000fe20008000000 */
[----:B------:R-:W-:Y:S07]  /*1360*/  @!P0 BRA `(.L_x_14) ;  /* 0x0000000000308947 */ /* 0x000fee0003800000 */
[----:B------:R-:W-:Y:S02]  /*1370*/  ULDC UR16, c[0x0][0x64c] ;  /* 0x0001930000107ab9 */ /* 0x000fe40000000800 */
        /* <DEDUP_REMOVED lines=9> */
[----:B------:R-:W-:Y:S01]  /*1410*/  UMOV UR12, UR10 ;  /* 0x0000000a000c7c82 */ /* 0x000fe20008000000 */
[----:B------:R-:W-:-:S05]  /*1420*/  UMOV UR13, UR11 ;  /* 0x0000000b000d7c82 */ /* 0x000fca0008000000 */
.L_x_14:
[----:B------:R-:W-:Y:S01]  /*1430*/  USHF.R.U64 UR11, UR12, UR28, UR13 ;  /* 0x0000001c0c0b7299 */ /* 0x000fe2000800120d */
[----:B------:R-:W-:Y:S01]  /*1440*/  IMAD.MOV.U32 R10, RZ, RZ, 0x1 ;  /* 0x00000001ff0a7424 */ /* 0x000fe200078e00ff */
[----:B------:R-:W-:Y:S01]  /*1450*/  USHF.L.U32 UR10, UR30, UR23, URZ ;  /* 0x000000171e0a7299 */ /* 0x000fe2000800063f */
[----:B------:R-:W-:Y:S01]  /*1460*/  IMAD.U32 R4, RZ, RZ, UR4 ;  /* 0x00000004ff047e24 */ /* 0x000fe2000f8e00ff */
[----:B------:R-:W-:Y:S02]  /*1470*/  ULOP3.LUT UR19, UR31, UR19, URZ, 0xc0, !UPT ;  /* 0x000000131f137292 */ /* 0x000fe4000f8ec03f */
[----:B------:R-:W-:Y:S02]  /*1480*/  UIADD3 UR12, -UR11, URZ, URZ ;  /* 0x0000003f0b0c7290 */ /* 0x000fe4000fffe13f */
[----:B------:R-:W-:Y:S02]  /*1490*/  UIMAD UR19, UR10, UR11, UR19 ;  /* 0x0000000b0a1372a4 */ /* 0x000fe4000f8e0213 */
[----:B------:R-:W-:-:S02]  /*14a0*/  ULOP3.LUT UR21, UR22, UR21, URZ, 0xc0, !UPT ;  /* 0x0000001516157292 */ /* 0x000fc4000f8ec03f */
[----:B------:R-:W-:Y:S01]  /*14b0*/  UIMAD UR10, UR12, UR29, UR32 ;  /* 0x0000001d0c0a72a4 */ /* 0x000fe2000f8e0220 */
[----:B------:R-:W-:Y:S02]  /*14c0*/  ULDC UR11, c[0x0][0x610] ;  /* 0x00018400000b7ab9 */ /* 0x000fe40000000800 */
[----:B------:R-:W-:Y:S02]  /*14d0*/  UIMAD UR9, UR19, UR11, UR9 ;  /* 0x0000000b130972a4 */ /* 0x000fe4000f8e0209 */
[----:B------:R-:W-:-:S04]  /*14e0*/  UIMAD UR10, UR10, UR7, UR21 ;  /* 0x000000070a0a72a4 */ /* 0x000fc8000f8e0215 */
[----:B------:R-:W-:Y:S02]  /*14f0*/  USEL UR7, UR10, UR9, !UP2 ;  /* 0x000000090a077287 */ /* 0x000fe4000d000000 */
[----:B------:R-:W-:-:S04]  /*1500*/  USEL UR9, UR9, UR10, !UP2 ;  /* 0x0000000a09097287 */ /* 0x000fc8000d000000 */
[----:B------:R-:W-:Y:S02]  /*1510*/  IMAD.U32 R3, RZ, RZ, UR7 ;  /* 0x00000007ff037e24 */ /* 0x000fe4000f8e00ff */
[----:B------:R-:W-:-:S07]  /*1520*/  IMAD.U32 R2, RZ, RZ, UR9 ;  /* 0x00000009ff027e24 */ /* 0x000fce000f8e00ff */
.L_x_12:
[----:B------:R-:W-:Y:S05]  /*1530*/  @!P1 BRA `(.L_x_15) ;  /* 0x00000000000c9947 */ /* 0x000fea0003800000 */
[----:B------:R-:W-:Y:S01]  /*1540*/  UCGABAR_WAIT ;  /* 0x0000000000007dc7 */ /* 0x000fe20008000000 */
[----:B------:R-:W-:Y:S01]  /*1550*/  CCTL.IVALL ;  /* 0x00000000ff00798f */ /* 0x000fe20002000000 */
[----:B------:R-:W-:Y:S05]  /*1560*/  BRA `(.L_x_16) ;  /* 0x0000000000047947 */ /* 0x000fea0003800000 */
.L_x_15:
[----:B------:R-:W-:Y:S06]  /*1570*/  BAR.SYNC.DEFER_BLOCKING 0x0 ;  /* 0x0000000000007b1d */ /* 0x000fec0000010000 */
.L_x_16:
[----:B------:R-:W-:Y:S02]  /*1580*/  ULDC UR4, c[0x0][0x28c] ;  /* 0x0000a30000047ab9 */ /* 0x000fe40000000800 */
[----:B------:R-:W-:-:S04]  /*1590*/  UIADD3 UR4, UR4, 0x7f, URZ ;  /* 0x0000007f04047890 */ /* 0x000fc8000fffe03f */
[----:B------:R-:W-:-:S04]  /*15a0*/  USHF.R.S32.HI UR7, URZ, 0x1f, UR4 ;  /* 0x0000001f3f077899 */ /* 0x000fc80008011404 */
[----:B------:R-:W-:-:S04]  /*15b0*/  ULEA.HI UR7, UR7, UR4, URZ, 0x7 ;  /* 0x0000000407077291 */ /* 0x000fc8000f8f383f */
[----:B------:R-:W-:Y:S01]  /*15c0*/  USHF.R.S32.HI UR7, URZ, 0x7, UR7 ;  /* 0x000000073f077899 */ /* 0x000fe20008011407 */
[----:B------:R-:W-:Y:S11]  /*15d0*/  @!P2 BRA `(.L_x_17) ;  /* 0x0000003c00dca947 */ /* 0x000ff60003800000 */
[----:B------:R-:W-:-:S06]  /*15e0*/  UISETP.GT.U32.AND UP1, UPT, UR18, 0x1, UPT ;  /* 0x000000011200788c */ /* 0x000fcc000bf24070 */
[----:B------:R-:W-:-:S13]  /*15f0*/  PLOP3.LUT P0, PT, PT, PT, UP1, 0x80, 0x0 ;  /* 0x000000000000781c */ /* 0x000fda0003f0f018 */
[----:B------:R-:W-:Y:S05]  /*1600*/  @P0 EXIT ;  /* 0x000000000000094d */ /* 0x000fea0003800000 */
.L_x_18:
[----:B------:R-:W-:-:S08]  /*1610*/  NOP ;  /* 0x0000000000007918 */ /* 0x000fd00000000000 */
[----:B------:R-:W0:Y:S02]  /*1620*/  USETMAXREG.TRY_ALLOC.CTAPOOL UP1, 0xe8 ;  /* 0x000000e8000079c8 */ /* 0x000e240008020600 */
[----:B0-----:R-:W-:-:S13]  /*1630*/  PLOP3.LUT P0, PT, PT, PT, UP1, 0x80, 0x0 ;  /* 0x000000000000781c */ /* 0x001fda0003f0f018 */
[----:B------:R-:W-:Y:S05]  /*1640*/  @!P0 BRA `(.L_x_18) ;  /* 0xfffffffc00f08947 */ /* 0x000fea000383ffff */
[----:B------:R-:W-:-:S13]  /*1650*/  LOP3.LUT P0, RZ, R10, 0xff, RZ, 0xc0, !PT ;  /* 0x000000ff0aff7812 */ /* 0x000fda000780c0ff */
[----:B------:R-:W-:Y:S05]  /*1660*/  @!P0 EXIT ;  /* 0x000000000000894d */ /* 0x000fea0003800000 */
[----:B------:R-:W0:Y:S01]  /*1670*/  S2UR UR11, SR_CgaCtaId ;  /* 0x00000000000b79c3 */ /* 0x000e220000008800 */
[CC--:B------:R-:W-:Y:S01]  /*1680*/  LEA.HI R5, R11.reuse, R6.reuse, RZ, 0x2 ;  /* 0x000000060b057211 */ /* 0x0c0fe200078f10ff */
[----:B------:R-:W-:Y:S01]  /*1690*/  USHF.R.U32.HI UR4, URZ, 0x4, UR7 ;  /* 0x000000043f047899 */ /* 0x000fe20008011607 */
[----:B------:R-:W-:Y:S01]  /*16a0*/  LEA.HI R14, R11, R6, RZ, 0x5 ;  /* 0x000000060b0e7211 */ /* 0x000fe200078f28ff */
[----:B------:R-:W-:Y:S01]  /*16b0*/  UMOV UR9, 0x400 ;  /* 0x0000040000097882 */ /* 0x000fe20000000000 */
[--C-:B------:R-:W-:Y:S01]  /*16c0*/  SHF.R.S32.HI R10, RZ, 0x2, R5.reuse ;  /* 0x00000002ff0a7819 */ /* 0x100fe20000011405 */
[----:B------:R-:W-:Y:S01]  /*16d0*/  ULOP3.LUT UR10, UR7, 0xf, URZ, 0xc0, !UPT ;  /* 0x0000000f070a7892 */ /* 0x000fe2000f8ec03f */
[----:B------:R-:W-:Y:S01]  /*16e0*/  SHF.R.S32.HI R11, RZ, 0x1f, R5 ;  /* 0x0000001fff0b7819 */ /* 0x000fe20000011405 */
[----:B------:R-:W-:Y:S01]  /*16f0*/  ULOP3.LUT UR4, UR4, 0x1, URZ, 0xc0, !UPT ;  /* 0x0000000104047892 */ /* 0x000fe2000f8ec03f */
[----:B------:R-:W-:Y:S01]  /*1700*/  LOP3.LUT R5, R5, 0xfffffffc, RZ, 0xc0, !PT ;  /* 0xfffffffc05057812 */ /* 0x000fe200078ec0ff */
[----:B------:R-:W-:Y:S01]  /*1710*/  USEL UR10, UR10, URZ, !UP0 ;  /* 0x0000003f0a0a7287 */ /* 0x000fe2000c000000 */
[----:B------:R-:W-:Y:S01]  /*1720*/  LEA.HI R11, R11, R10, RZ, 0x3 ;  /* 0x0000000a0b0b7211 */ /* 0x000fe200078f18ff */
[----:B------:R-:W-:Y:S01]  /*1730*/  UISETP.EQ.U32.AND UP0, UPT, UR4, 0x1, !UP0 ;  /* 0x000000010400788c */ /* 0x000fe2000c702070 */
[----:B------:R-:W-:Y:S01]  /*1740*/  SHF.R.S32.HI R15, RZ, 0x5, R14 ;  /* 0x00000005ff0f7819 */ /* 0x000fe2000001140e */
[----:B------:R-:W-:Y:S01]  /*1750*/  IMAD.IADD R6, R6, 0x1, -R5 ;  /* 0x0000000106067824 */ /* 0x000fe200078e0a05 */
[----:B------:R-:W-:Y:S01]  /*1760*/  LOP3.LUT R11, R11, 0xfffffff8, RZ, 0xc0, !PT ;  /* 0xfffffff80b0b7812 */ /* 0x000fe200078ec0ff */
[----:B------:R-:W-:Y:S01]  /*1770*/  VIADD R5, R18, 0xffffffff ;  /* 0xffffffff12057836 */ /* 0x000fe20000000000 */
[----:B------:R-:W-:Y:S01]  /*1780*/  UISETP.LT.AND UP1, UPT, UR7, 0x1, UPT ;  /* 0x000000010700788c */ /* 0x000fe2000bf21270 */
[----:B------:R-:W-:-:S02]  /*1790*/  ULDC UR15, c[0x0][0x284] ;  /* 0x0000a100000f7ab9 */ /* 0x000fc40000000800 */
[----:B------:R-:W-:Y:S01]  /*17a0*/  IMAD.IADD R10, R10, 0x1, -R11 ;  /* 0x000000010a0a7824 */ /* 0x000fe200078e0a0b */
[C---:B------:R-:W-:Y:S01]  /*17b0*/  ISETP.NE.AND P0, PT, R5.reuse, RZ, PT ;  /* 0x000000ff0500720c */ /* 0x040fe20003f05270 */
[----:B------:R-:W-:Y:S01]  /*17c0*/  IMAD.SHL.U32 R5, R5, 0x8, RZ ;  /* 0x0000000805057824 */ /* 0x000fe200078e00ff */
[----:B------:R-:W-:Y:S01]  /*17d0*/  ULOP3.LUT UR17, UR5, 0x1, URZ, 0xfc, !UPT ;  /* 0x0000000105117892 */ /* 0x000fe2000f8efc3f */
[--C-:B------:R-:W-:Y:S01]  /*17e0*/  IMAD R20, R15, -0x10, -R10.reuse ;  /* 0xfffffff00f147824 */ /* 0x100fe200078e0a0a */
[----:B0-----:R-:W-:Y:S01]  /*17f0*/  ULEA UR9, UR11, UR9, 0x18 ;  /* 0x000000090b097291 */ /* 0x001fe2000f8ec03f */
[--C-:B------:R-:W-:Y:S01]  /*1800*/  SHF.R.S32.HI R11, RZ, 0x1f, R10.reuse ;  /* 0x0000001fff0b7819 */ /* 0x100fe2000001140a */
[----:B------:R-:W-:Y:S01]  /*1810*/  USEL UR11, UR7, 0x1, UP1 ;  /* 0x00000001070b7887 */ /* 0x000fe20008800000 */
[----:B------:R-:W-:Y:S01]  /*1820*/  LOP3.LUT R5, R5, 0x8, RZ, 0xc0, !PT ;  /* 0x0000000805057812 */ /* 0x000fe200078ec0ff */
[----:B------:R-:W-:Y:S01]  /*1830*/  UIADD3 UR4, UR9, 0x20200, URZ ;  /* 0x0002020009047890 */ /* 0x000fe2000fffe03f */
[----:B------:R-:W-:Y:S01]  /*1840*/  SEL R68, RZ, 0x1, P0 ;  /* 0x00000001ff447807 */ /* 0x000fe20000000000 */
[----:B------:R-:W-:Y:S01]  /*1850*/  UIADD3 UR13, UR9, 0x200, URZ ;  /* 0x00000200090d7890 */ /* 0x000fe2000fffe03f */
[----:B------:R-:W-:Y:S01]  /*1860*/  IMAD.WIDE R10, R15, 0x10, R10 ;  /* 0x000000100f0a7825 */ /* 0x000fe200078e020a */
[----:B------:R-:W-:Y:S01]  /*1870*/  UIADD3 UR18, UR9, 0x110, URZ ;  /* 0x0000011009127890 */ /* 0x000fe2000fffe03f */
[C---:B------:R-:W-:Y:S01]  /*1880*/  LOP3.LUT R70, R5.reuse, 0x8, RZ, 0x3c, !PT ;  /* 0x0000000805467812 */ /* 0x040fe200078e3cff */
[----:B------:R-:W-:Y:S01]  /*1890*/  USHF.R.U32.HI UR4, URZ, 0x4, UR4 ;  /* 0x000000043f047899 */ /* 0x000fe20008011604 */
[----:B------:R-:W-:Y:S01]  /*18a0*/  LOP3.LUT R19, R5, 0x18, RZ, 0x3c, !PT ;  /* 0x0000001805137812 */ /* 0x000fe200078e3cff */
[----:B------:R-:W-:Y:S01]  /*18b0*/  USHF.R.U32.HI UR13, URZ, 0x4, UR13 ;  /* 0x000000043f0d7899 */ /* 0x000fe2000801160d */
[----:B------:R-:W-:Y:S01]  /*18c0*/  VIADD R20, R20, UR15 ;  /* 0x0000000f14147c36 */ /* 0x000fe20008000000 */
[----:B------:R-:W-:Y:S01]  /*18d0*/  ULOP3.LUT UR4, UR4, 0x3fff, URZ, 0xc0, !UPT ;  /* 0x00003fff04047892 */ /* 0x000fe2000f8ec03f */
[----:B------:R-:W-:Y:S01]  /*18e0*/  LEA R18, R18, UR18, 0x3 ;  /* 0x0000001212127c11 */ /* 0x000fe2000f8e18ff */
[----:B------:R-:W-:-:S02]  /*18f0*/  ULOP3.LUT UR14, UR13, 0x3fff, URZ, 0xc0, !UPT ;  /* 0x00003fff0d0e7892 */ /* 0x000fc4000f8ec03f */
[----:B------:R-:W-:Y:S02]  /*1900*/  USHF.L.U32 UR8, UR7, 0x1, URZ ;  /* 0x0000000107087899 */ /* 0x000fe4000800063f */
[----:B------:R-:W-:Y:S02]  /*1910*/  UIADD3 UR11, -UR11, UR7, URZ ;  /* 0x000000070b0b7290 */ /* 0x000fe4000fffe13f */
[----:B------:R-:W-:Y:S02]  /*1920*/  USEL UR12, URZ, 0x1, !UP0 ;  /* 0x000000013f0c7887 */ /* 0x000fe4000c000000 */
[----:B------:R-:W-:Y:S02]  /*1930*/  ULOP3.LUT UR13, UR4, 0x10000, URZ, 0xfc, !UPT ;  /* 0x00010000040d7892 */ /* 0x000fe4000f8efc3f */
[----:B------:R-:W-:-:S12]  /*1940*/  ULOP3.LUT UR14, UR14, 0x10000, URZ, 0xfc, !UPT ;  /* 0x000100000e0e7892 */ /* 0x000fd8000f8efc3f */
.L_x_93:
[----:B------:R-:W-:Y:S01]  /*1950*/  SHF.L.U32 R5, R68, 0x1f, RZ ;  /* 0x0000001f44057819 */ /* 0x000fe200000006ff */
[----:B------:R-:W0:Y:S01]  /*1960*/  LDC R14, c[0x0][0x28c] ;  /* 0x0000a300ff0e7b82 */ /* 0x000e220000000800 */
[----:B------:R-:W-:Y:S01]  /*1970*/  UMOV UR4, URZ ;  /* 0x0000003f00047c82 */ /* 0x000fe20008000000 */
[----:B------:R-:W-:Y:S01]  /*1980*/  UMOV UR16, UR10 ;  /* 0x0000000a00107c82 */ /* 0x000fe20008000000 */
[----:B-1----:R-:W1:Y:S01]  /*1990*/  SYNCS.PHASECHK.TRANS64.TRYWAIT P0, [R18+URZ+-0x8], R5 ;  /* 0xfffff805120075a7 */ /* 0x002e62000800017f */
[----:B0-----:R-:W-:Y:S01]  /*19a0*/  ISETP.GE.AND P1, PT, R14, 0x1, PT ;  /* 0x000000010e00780c */ /* 0x001fe20003f26270 */
[----:B-12-4-:R-:W-:-:S12]  /*19b0*/  @!P0 BRA `(.L_x_19) ;  /* 0x0000005000a08947 */ /* 0x016fd80003800000 */
.L_x_127:
[----:B------:R-:W-:Y:S01]  /*19c0*/  UMOV UR19, URZ ;  /* 0x0000003f00137c82 */ /* 0x000fe20008000000 */
[----:B------:R-:W-:Y:S01]  /*19d0*/  UMOV UR20, URZ ;  /* 0x0000003f00147c82 */ /* 0x000fe20008000000 */
[----:B------:R-:W-:Y:S01]  /*19e0*/  IMAD.MOV.U32 R21, RZ, RZ, RZ ;  /* 0x000000ffff157224 */ /* 0x000fe200078e00ff */
[----:B------:R-:W-:Y:S02]  /*19f0*/  CS2R R22, SRZ ;  /* 0x0000000000167805 */ /* 0x000fe4000001ff00 */
[----:B------:R-:W-:Y:S02]  /*1a00*/  CS2R R48, SRZ ;  /* 0x0000000000307805 */ /* 0x000fe4000001ff00 */
[----:B------:R-:W-:Y:S02]  /*1a10*/  CS2R R50, SRZ ;  /* 0x0000000000327805 */ /* 0x000fe4000001ff00 */
[----:B------:R-:W-:Y:S02]  /*1a20*/  CS2R R52, SRZ ;  /* 0x0000000000347805 */ /* 0x000fe4000001ff00 */
[----:B------:R-:W-:-:S02]  /*1a30*/  CS2R R54, SRZ ;  /* 0x0000000000367805 */ /* 0x000fc4000001ff00 */
[----:B------:R-:W-:Y:S02]  /*1a40*/  CS2R R56, SRZ ;  /* 0x0000000000387805 */ /* 0x000fe4000001ff00 */
[----:B------:R-:W-:Y:S02]  /*1a50*/  CS2R R58, SRZ ;  /* 0x00000000003a7805 */ /* 0x000fe4000001ff00 */
[----:B------:R-:W-:Y:S02]  /*1a60*/  CS2R R60, SRZ ;  /* 0x00000000003c7805 */ /* 0x000fe4000001ff00 */
[----:B------:R-:W-:Y:S02]  /*1a70*/  CS2R R62, SRZ ;  /* 0x00000000003e7805 */ /* 0x000fe4000001ff00 */
[----:B------:R-:W-:Y:S02]  /*1a80*/  CS2R R64, SRZ ;  /* 0x0000000000407805 */ /* 0x000fe4000001ff00 */
[----:B------:R-:W-:Y:S01]  /*1a90*/  CS2R R66, SRZ ;  /* 0x0000000000427805 */ /* 0x000fe2000001ff00 */
[----:B------:R-:W-:Y:S01]  /*1aa0*/  IMAD.MOV.U32 R69, RZ, RZ, RZ ;  /* 0x000000ffff457224 */ /* 0x000fe200078e00ff */
[----:B------:R-:W-:Y:S01]  /*1ab0*/  CS2R R40, SRZ ;  /* 0x0000000000287805 */ /* 0x000fe2000001ff00 */
[----:B------:R-:W-:Y:S01]  /*1ac0*/  IMAD.U32 R17, RZ, RZ, UR12 ;  /* 0x0000000cff117e24 */ /* 0x000fe2000f8e00ff */
[----:B------:R-:W-:-:S02]  /*1ad0*/  CS2R R42, SRZ ;  /* 0x00000000002a7805 */ /* 0x000fc4000001ff00 */
[----:B------:R-:W-:Y:S02]  /*1ae0*/  CS2R R44, SRZ ;  /* 0x00000000002c7805 */ /* 0x000fe4000001ff00 */
        /* <DEDUP_REMOVED lines=8> */
[----:B------:R-:W-:Y:S01]  /*1b70*/  CS2R R30, SRZ ;  /* 0x00000000001e7805 */ /* 0x000fe2000001ff00 */
[----:B------:R-:W-:Y:S06]  /*1b80*/  @!P1 BRA `(.L_x_20) ;  /* 0x0000000400e09947 */ /* 0x000fec0003800000 */
[----:B------:R-:W-:-:S06]  /*1b90*/  UISETP.NE.AND UP0, UPT, UR17, 0x3, UPT ;  /* 0x000000031100788c */ /* 0x000fcc000bf05270 */
[----:B------:R-:W-:-:S13]  /*1ba0*/  PLOP3.LUT P1, PT, PT, PT, UP0, 0x80, 0x0 ;  /* 0x000000000000781c */ /* 0x000fda0003f2f008 */
[----:B------:R-:W-:Y:S05]  /*1bb0*/  @!P1 BRA `(.L_x_21) ;  /* 0x0000000000049947 */ /* 0x000fea0003800000 */
[----:B------:R-:W-:Y:S01]  /*1bc0*/  BPT.TRAP 0x1 ;  /* 0x000000040000795c */ /* 0x000fe20000300000 */
.L_x_21:
[----:B------:R-:W-:Y:S01]  /*1bd0*/  ULEA UR4, UR10, UR9, 0x3 ;  /* 0x000000090a047291 */ /* 0x000fe2000f8e183f */
[----:B0-----:R-:W-:-:S05]  /*1be0*/  IMAD.U32 R5, RZ, RZ, UR12 ;  /* 0x0000000cff057e24 */ /* 0x001fca000f8e00ff */
[----:B------:R-:W-:-:S04]  /*1bf0*/  SHF.L.U32 R5, R5, 0x1f, RZ ;  /* 0x0000001f05057819 */ /* 0x000fc800000006ff */
[----:B------:R0:W1:Y:S01]  /*1c00*/  SYNCS.PHASECHK.TRANS64.TRYWAIT P0, [UR4], R5 ;  /* 0x00000005ff0075a7 */ /* 0x0000620008000144 */
[----:B------:R-:W-:Y:S05]  /*1c10*/  @!P1 BRA `(.L_x_22) ;  /* 0x0000000000049947 */ /* 0x000fea0003800000 */
[----:B------:R-:W-:Y:S01]  /*1c20*/  BPT.TRAP 0x1 ;  /* 0x000000040000795c */ /* 0x000fe20000300000 */
.L_x_22:
[----:B-1----:R-:W-:Y:S05]  /*1c30*/  @P0 BRA `(.L_x_23) ;  /* 0x0000000000080947 */ /* 0x002fea0003800000 */
[----:B------:R-:W1:Y:S02]  /*1c40*/  SYNCS.PHASECHK.TRANS64.TRYWAIT P0, [UR4], R5 ;  /* 0x00000005ff0075a7 */ /* 0x000e640008000144 */
[----:B-1----:R-:W-:Y:S05]  /*1c50*/  @!P0 BRA `(.L_x_24) ;  /* 0x00000050000c8947 */ /* 0x002fea0003800000 */
.L_x_23:
[----:B------:R-:W-:Y:S01]  /*1c60*/  ULEA UR16, UR10, UR14, 0x9 ;  /* 0x0000000e0a107291 */ /* 0x000fe2000f8e483f */
[----:B------:R-:W-:Y:S01]  /*1c70*/  WARPGROUP.ARRIVE ;  /* 0x00000000000079c5 */ /* 0x000fe20000000000 */
[----:B------:R-:W-:Y:S01]  /*1c80*/  UIMAD UR15, UR10, 0x180, UR13 ;  /* 0x000001800a0f78a4 */ /* 0x000fe2000f8e020d */
[----:B------:R-:W-:Y:S01]  /*1c90*/  IMAD.MOV.U32 R21, RZ, RZ, RZ ;  /* 0x000000ffff157224 */ /* 0x000fe200078e00ff */
[----:B------:R-:W-:Y:S01]  /*1ca0*/  UMOV UR21, 0x40000040 ;  /* 0x4000004000157882 */ /* 0x000fe20000000000 */
[----:B------:R-:W-:Y:S01]  /*1cb0*/  UMOV UR23, 0x40000040 ;  /* 0x4000004000177882 */ /* 0x000fe20000000000 */
[----:B------:R-:W-:Y:S01]  /*1cc0*/  UIADD3 UR4, UR15, 0x80, URZ ;  /* 0x000000800f047890 */ /* 0x000fe2000fffe03f */
[----:B------:R-:W-:Y:S01]  /*1cd0*/  CS2R R22, SRZ ;  /* 0x0000000000167805 */ /* 0x000fe2000001ff00 */
[----:B------:R-:W-:Y:S01]  /*1ce0*/  UMOV UR20, UR16 ;  /* 0x0000001000147c82 */ /* 0x000fe20008000000 */
[----:B------:R-:W-:Y:S01]  /*1cf0*/  UMOV UR22, UR15 ;  /* 0x0000000f00167c82 */ /* 0x000fe20008000000 */
[----:B------:R-:W-:Y:S01]  /*1d00*/  UIADD3 UR19, UR15, 0x100, URZ ;  /* 0x000001000f137890 */ /* 0x000fe2000fffe03f */
[----:B------:R-:W-:Y:S01]  /*1d10*/  QGMMA.64x16x32.F32.E4M3.E4M3 R40, gdesc[UR20], RZ, !UPT ;  /* 0x00200000142879f3 */ /* 0x000fe2000c7008ff */
[----:B------:R-:W-:Y:S01]  /*1d20*/  UMOV UR23, 0x40000040 ;  /* 0x4000004000177882 */ /* 0x000fe20000000000 */
[----:B------:R-:W-:Y:S01]  /*1d30*/  UMOV UR22, UR4 ;  /* 0x0000000400167c82 */ /* 0x000fe20008000000 */
[----:B------:R-:W-:Y:S01]  /*1d40*/  UIADD3 UR4, UR15, 0x82, URZ ;  /* 0x000000820f047890 */ /* 0x000fe2000fffe03f */
[----:B------:R-:W-:Y:S01]  /*1d50*/  QGMMA.64x16x32.F32.E4M3.E4M3 R32, gdesc[UR20], RZ, !UPT ;  /* 0x00200000142079f3 */ /* 0x000fe2000c7008ff */
[----:B------:R-:W-:Y:S01]  /*1d60*/  UMOV UR23, 0x40000040 ;  /* 0x4000004000177882 */ /* 0x000fe20000000000 */
[----:B------:R-:W-:Y:S01]  /*1d70*/  UMOV UR22, UR19 ;  /* 0x0000001300167c82 */ /* 0x000fe20008000000 */
[----:B------:R-:W-:Y:S01]  /*1d80*/  UIADD3 UR19, UR15, 0x102, URZ ;  /* 0x000001020f137890 */ /* 0x000fe2000fffe03f */
[----:B------:R-:W-:Y:S01]  /*1d90*/  QGMMA.64x16x32.F32.E4M3.E4M3 R24, gdesc[UR20], RZ, !UPT ;  /* 0x00200000141879f3 */ /* 0x000fe2000c7008ff */
[----:B------:R-:W-:Y:S01]  /*1da0*/  UIADD3 UR20, UR16, 0x2, URZ ;  /* 0x0000000210147890 */ /* 0x000fe2000fffe03f */
[----:B------:R-:W-:Y:S01]  /*1db0*/  CS2R R48, SRZ ;  /* 0x0000000000307805 */ /* 0x000fe2000001ff00 */
[----:B------:R-:W-:Y:S01]  /*1dc0*/  UIADD3 UR22, UR15, 0x2, URZ ;  /* 0x000000020f167890 */ /* 0x000fe2000fffe03f */
[----:B------:R-:W-:Y:S01]  /*1dd0*/  CS2R R50, SRZ ;  /* 0x0000000000327805 */ /* 0x000fe2000001ff00 */
[----:B------:R-:W-:Y:S01]  /*1de0*/  UMOV UR21, 0x40000040 ;  /* 0x4000004000157882 */ /* 0x000fe20000000000 */
[----:B------:R-:W-:Y:S01]  /*1df0*/  UMOV UR23, 0x40000040 ;  /* 0x4000004000177882 */ /* 0x000fe20000000000 */
[----:B------:R-:W-:-:S02]  /*1e00*/  CS2R R52, SRZ ;  /* 0x0000000000347805 */ /* 0x000fc4000001ff00 */
[----:B------:R-:W-:Y:S02]  /*1e10*/  CS2R R54, SRZ ;  /* 0x0000000000367805 */ /* 0x000fe4000001ff00 */
[----:B------:R-:W-:Y:S02]  /*1e20*/  CS2R R56, SRZ ;  /* 0x0000000000387805 */ /* 0x000fe4000001ff00 */
[----:B------:R-:W-:Y:S02]  /*1e30*/  CS2R R58, SRZ ;  /* 0x00000000003a7805 */ /* 0x000fe4000001ff00 */
[----:B------:R-:W-:Y:S02]  /*1e40*/  CS2R R60, SRZ ;  /* 0x00000000003c7805 */ /* 0x000fe4000001ff00 */
[----:B------:R-:W-:Y:S02]  /*1e50*/  CS2R R62, SRZ ;  /* 0x00000000003e7805 */ /* 0x000fe4000001ff00 */
[----:B------:R-:W-:-:S02]  /*1e60*/  CS2R R64, SRZ ;  /* 0x0000000000407805 */ /* 0x000fc4000001ff00 */
[----:B------:R-:W-:Y:S01]  /*1e70*/  CS2R R66, SRZ ;  /* 0x0000000000427805 */ /* 0x000fe2000001ff00 */
[----:B------:R-:W-:Y:S01]  /*1e80*/  IMAD.MOV.U32 R69, RZ, RZ, RZ ;  /* 0x000000ffff457224 */ /* 0x000fe200078e00ff */
[----:B------:R-:W-:Y:S01]  /*1e90*/  QGMMA.64x16x32.F32.E4M3.E4M3 R40, gdesc[UR20], R40 ;  /* 0x00200000142879f3 */ /* 0x000fe20008700828 */
[----:B------:R-:W-:Y:S01]  /*1ea0*/  UMOV UR22, UR4 ;  /* 0x0000000400167c82 */ /* 0x000fe20008000000 */
[----:B------:R-:W-:Y:S01]  /*1eb0*/  UMOV UR23, 0x40000040 ;  /* 0x4000004000177882 */ /* 0x000fe20000000000 */
[----:B------:R-:W-:Y:S01]  /*1ec0*/  UIADD3 UR4, UR15, 0x84, URZ ;  /* 0x000000840f047890 */ /* 0x000fe2000fffe03f */
[----:B------:R-:W-:Y:S01]  /*1ed0*/  QGMMA.64x16x32.F32.E4M3.E4M3 R32, gdesc[UR20], R32 ;  /* 0x00200000142079f3 */ /* 0x000fe20008700820 */
[----:B------:R-:W-:Y:S01]  /*1ee0*/  UMOV UR22, UR19 ;  /* 0x0000001300167c82 */ /* 0x000fe20008000000 */
[----:B------:R-:W-:Y:S01]  /*1ef0*/  UMOV UR23, 0x40000040 ;  /* 0x4000004000177882 */ /* 0x000fe20000000000 */
[----:B------:R-:W-:Y:S01]  /*1f00*/  UIADD3 UR19, UR15, 0x104, URZ ;  /* 0x000001040f137890 */ /* 0x000fe2000fffe03f */
[----:B------:R-:W-:Y:S01]  /*1f10*/  QGMMA.64x16x32.F32.E4M3.E4M3 R24, gdesc[UR20], R24 ;  /* 0x00200000141879f3 */ /* 0x000fe20008700818 */
[----:B------:R-:W-:-:S02]  /*1f20*/  UIADD3 UR20, UR16, 0x4, URZ ;  /* 0x0000000410147890 */ /* 0x000fc4000fffe03f */
[----:B------:R-:W-:Y:S01]  /*1f30*/  UIADD3 UR22, UR15, 0x4, URZ ;  /* 0x000000040f167890 */ /* 0x000fe2000fffe03f */
[----:B------:R-:W-:Y:S01]  /*1f40*/  UMOV UR21, 0x40000040 ;  /* 0x4000004000157882 */ /* 0x000fe20000000000 */
[----:B------:R-:W-:-:S07]  /*1f50*/  UMOV UR23, 0x40000040 ;  /* 0x4000004000177882 */ /* 0x000fce0000000000 */
[----:B------:R-:W-:Y:S01]  /*1f60*/  QGMMA.64x16x32.F32.E4M3.E4M3 R40, gdesc[UR20], R40 ;  /* 0x00200000142879f3 */ /* 0x000fe20008700828 */
[----:B------:R-:W-:Y:S01]  /*1f70*/  UMOV UR22, UR4 ;  /* 0x0000000400167c82 */ /* 0x000fe20008000000 */
[----:B------:R-:W-:Y:S01]  /*1f80*/  UMOV UR23, 0x40000040 ;  /* 0x4000004000177882 */ /* 0x000fe20000000000 */
[----:B------:R-:W-:Y:S01]  /*1f90*/  UMOV UR4, 0x4 ;  /* 0x0000000400047882 */ /* 0x000fe20000000000 */
[----:B------:R-:W-:Y:S01]  /*1fa0*/  QGMMA.64x16x32.F32.E4M3.E4M3 R32, gdesc[UR20], R32 ;  /* 0x00200000142079f3 */ /* 0x000fe20008700820 */
[----:B------:R-:W-:Y:S01]  /*1fb0*/  UMOV UR22, UR19 ;  /* 0x0000001300167c82 */ /* 0x000fe20008000000 */
[----:B------:R-:W-:Y:S02]  /*1fc0*/  UMOV UR23, 0x40000040 ;  /* 0x4000004000177882 */ /* 0x000fe40000000000 */
[----:B------:R-:W-:Y:S01]  /*1fd0*/  QGMMA.64x16x32.F32.E4M3.E4M3 R24, gdesc[UR20], R24 ;  /* 0x00200000141879f3 */ /* 0x000fe20008700818 */
[----:B------:R-:W-:Y:S02]  /*1fe0*/  UIADD3 UR20, UR16, 0x6, URZ ;  /* 0x0000000610147890 */ /* 0x000fe4000fffe03f */
[----:B------:R-:W-:-:S02]  /*1ff0*/  UIADD3 UR22, UR15, 0x6, URZ ;  /* 0x000000060f167890 */ /* 0x000fc4000fffe03f */
[----:B------:R-:W-:Y:S01]  /*2000*/  UIADD3 UR16, UR15, 0x86, URZ ;  /* 0x000000860f107890 */ /* 0x000fe2000fffe03f */
[----:B------:R-:W-:Y:S01]  /*2010*/  UMOV UR21, 0x40000040 ;  /* 0x4000004000157882 */ /* 0x000fe20000000000 */
[----:B------:R-:W-:Y:S01]  /*2020*/  UMOV UR23, 0x40000040 ;  /* 0x4000004000177882 */ /* 0x000fe20000000000 */
[----:B------:R-:W-:-:S04]  /*2030*/  UIADD3 UR15, UR15, 0x106, URZ ;  /* 0x000001060f0f7890 */ /* 0x000fc8000fffe03f */
[----:B------:R-:W-:Y:S01]  /*2040*/  QGMMA.64x16x32.F32.E4M3.E4M3 R40, gdesc[UR20], R40 ;  /* 0x00200000142879f3 */ /* 0x000fe20008700828 */
[----:B------:R-:W-:Y:S01]  /*2050*/  UMOV UR22, UR16 ;  /* 0x0000001000167c82 */ /* 0x000fe20008000000 */
[----:B------:R-:W-:Y:S01]  /*2060*/  ULDC UR16, c[0x0][0x50c] ;  /* 0x0001430000107ab9 */ /* 0x000fe20000000800 */
[----:B------:R-:W-:Y:S01]  /*2070*/  UMOV UR23, 0x40000040 ;  /* 0x4000004000177882 */ /* 0x000fe20000000000 */
[----:B------:R-:W-:Y:S01]  /*2080*/  UISETP.NE.AND UP0, UPT, UR16, 0x4, UPT ;  /* 0x000000041000788c */ /* 0x000fe2000bf05270 */
[----:B------:R-:W-:Y:S01]  /*2090*/  QGMMA.64x16x32.F32.E4M3.E4M3 R32, gdesc[UR20], R32 ;  /* 0x00200000142079f3 */ /* 0x000fe20008700820 */
[----:B------:R-:W-:Y:S01]  /*20a0*/  UMOV UR22, UR15 ;  /* 0x0000000f00167c82 */ /* 0x000fe20008000000 */
[----:B------:R-:W-:Y:S01]  /*20b0*/  UMOV UR23, 0x40000040 ;  /* 0x4000004000177882 */ /* 0x000fe20000000000 */
[----:B------:R-:W-:Y:S01]  /*20c0*/  USEL UR19, URZ, 0x1, UP0 ;  /* 0x000000013f137887 */ /* 0x000fe20008000000 */
[----:B------:R-:W-:Y:S05]  /*20d0*/  QGMMA.64x16x32.F32.E4M3.E4M3 R24, gdesc[UR20], R24, gsb0 ;  /* 0x00200000141879f3 */ /* 0x000fea0008000818 */
[----:B------:R-:W-:-:S13]  /*20e0*/  ISETP.NE.AND P0, PT, RZ, UR19, PT ;  /* 0x00000013ff007c0c */ /* 0x000fda000bf05270 */
[----:B------:R-:W-:Y:S05]  /*20f0*/  @!P0 BRA `(.L_x_25) ;  /* 0x0000000000688947 */ /* 0x000fea0003800000 */
[----:B------:R-:W-:Y:S02]  /*2100*/  WARPGROUP.DEPBAR.LE gsb0, 0x0 ;  /* 0x00008000000079c5 */ /* 0x000fe40000010000 */
[----:B------:R-:W-:-:S01]  /*2110*/  FADD R69, RZ, R40 ;  /* 0x00000028ff457221 */ /* 0x000fc20000000000 */
[----:B------:R-:W-:Y:S01]  /*2120*/  FADD R66, RZ, R41 ;  /* 0x00000029ff427221 */ /* 0x000fe20000000000 */
        /* <DEDUP_REMOVED lines=22> */
[----:B------:R-:W-:-:S06]  /*2290*/  UMOV UR4, URZ ;  /* 0x0000003f00047c82 */ /* 0x000fcc0008000000 */
.L_x_25:
[----:B------:R-:W-:Y:S01]  /*22a0*/  UIADD3 UR16, UR10, 0x1, URZ ;  /* 0x000000010a107890 */ /* 0x000fe2000fffe03f */
[----:B------:R-:W-:-:S03]  /*22b0*/  UMOV UR20, 0x1 ;  /* 0x0000000100147882 */ /* 0x000fc60000000000 */
[----:B------:R-:W-:-:S04]  /*22c0*/  UISETP.NE.AND UP0, UPT, UR16, 0x10, UPT ;  /* 0x000000101000788c */ /* 0x000fc8000bf05270 */
[----:B------:R-:W-:Y:S02]  /*22d0*/  USEL UR15, URZ, 0x1, UP0 ;  /* 0x000000013f0f7887 */ /* 0x000fe40008000000 */
[----:B------:R-:W-:Y:S02]  /*22e0*/  USEL UR16, UR16, URZ, UP0 ;  /* 0x0000003f10107287 */ /* 0x000fe40008000000 */
[----:B------:R-:W-:-:S06]  /*22f0*/  ULOP3.LUT UR15, UR12, UR15, URZ, 0x3c, !UPT ;  /* 0x0000000f0c0f7292 */ /* 0x000fcc000f8e3c3f */
[----:B------:R-:W-:-:S07]  /*2300*/  IMAD.U32 R17, RZ, RZ, UR15 ;  /* 0x0000000fff117e24 */ /* 0x000fce000f8e00ff */
.L_x_20:
[----:B------:R-:W-:-:S06]  /*2310*/  UISETP.GE.AND UP0, UPT, UR11, 0x1, UPT ;  /* 0x000000010b00788c */ /* 0x000fcc000bf06270 */
[----:B------:R-:W-:-:S13]  /*2320*/  PLOP3.LUT P0, PT, PT, PT, UP0, 0x80, 0x0 ;  /* 0x000000000000781c */ /* 0x000fda0003f0f008 */
[----:B------:R-:W-:Y:S05]  /*2330*/  @!P0 BRA `(.L_x_26) ;  /* 0x0000000800008947 */ /* 0x000fea0003800000 */
[----:B01----:R-:W-:Y:S01]  /*2340*/  IMAD.U32 R5, RZ, RZ, UR11 ;  /* 0x0000000bff057e24 */ /* 0x003fe2000f8e00ff */
[----:B------:R-:W-:Y:S01]  /*2350*/  ULDC UR15, c[0x0][0x50c] ;  /* 0x00014300000f7ab9 */ /* 0x000fe20000000800 */
[----:B------:R-:W-:-:S07]  /*2360*/  IMAD.U32 R14, RZ, RZ, UR10 ;  /* 0x0000000aff0e7e24 */ /* 0x000fce000f8e00ff */
.L_x_34:
[----:B------:R-:W-:-:S06]  /*2370*/  UISETP.NE.AND UP0, UPT, UR17, 0x3, UPT ;  /* 0x000000031100788c */ /* 0x000fcc000bf05270 */
[----:B------:R-:W-:-:S13]  /*2380*/  PLOP3.LUT P1, PT, PT, PT, UP0, 0x80, 0x0 ;  /* 0x000000000000781c */ /* 0x000fda0003f2f008 */
[----:B------:R-:W-:Y:S05]  /*2390*/  @!P1 BRA `(.L_x_27) ;  /* 0x0000000000049947 */ /* 0x000fea0003800000 */
[----:B------:R-:W-:Y:S01]  /*23a0*/  BPT.TRAP 0x1 ;  /* 0x000000040000795c */ /* 0x000fe20000300000 */
.L_x_27:
[----:B------:R-:W-:Y:S01]  /*23b0*/  ULEA UR21, UR16, UR9, 0x3 ;  /* 0x0000000910157291 */ /* 0x000fe2000f8e183f */
[----:B------:R-:W-:-:S08]  /*23c0*/  SHF.L.U32 R15, R17, 0x1f, RZ ;  /* 0x0000001f110f7819 */ /* 0x000fd000000006ff */
[----:B------:R0:W1:Y:S01]  /*23d0*/  SYNCS.PHASECHK.TRANS64.TRYWAIT P0, [UR21], R15 ;  /* 0x0000000fff0075a7 */ /* 0x0000620008000155 */
[----:B------:R-:W-:Y:S05]  /*23e0*/  @!P1 BRA `(.L_x_28) ;  /* 0x0000000000049947 */ /* 0x000fea0003800000 */
[----:B------:R-:W-:Y:S01]  /*23f0*/  BPT.TRAP 0x1 ;  /* 0x000000040000795c */ /* 0x000fe20000300000 */
.L_x_28:
[----:B-1----:R-:W-:Y:S05]  /*2400*/  @P0 BRA `(.L_x_29) ;  /* 0x0000000000080947 */ /* 0x002fea0003800000 */
[----:B------:R-:W1:Y:S02]  /*2410*/  SYNCS.PHASECHK.TRANS64.TRYWAIT P0, [UR21], R15 ;  /* 0x0000000fff0075a7 */ /* 0x000e640008000155 */
[----:B-1----:R-:W-:Y:S05]  /*2420*/  @!P0 BRA `(.L_x_30) ;  /* 0x0000004800308947 */ /* 0x002fea0003800000 */
.L_x_29:
[----:B------:R-:W-:Y:S01]  /*2430*/  UISETP.NE.AND UP0, UPT, UR19, URZ, UPT ;  /* 0x0000003f1300728c */ /* 0x000fe2000bf05270 */
[----:B------:R-:W-:Y:S01]  /*2440*/  WARPGROUP.ARRIVE ;  /* 0x00000000000079c5 */ /* 0x000fe20000000000 */
[----:B------:R-:W-:Y:S02]  /*2450*/  UIMAD UR19, UR16, 0x180, UR13 ;  /* 0x00000180101378a4 */ /* 0x000fe4000f8e020d */
[----:B------:R-:W-:Y:S02]  /*2460*/  USEL UR20, UR20, URZ, !UP0 ;  /* 0x0000003f14147287 */ /* 0x000fe4000c000000 */
[----:B------:R-:W-:Y:S02]  /*2470*/  ULEA UR28, UR16, UR14, 0x9 ;  /* 0x0000000e101c7291 */ /* 0x000fe4000f8e483f */
[----:B------:R-:W-:Y:S02]  /*2480*/  UISETP.NE.U32.AND UP0, UPT, UR20, URZ, UPT ;  /* 0x0000003f1400728c */ /* 0x000fe4000bf05070 */
[----:B------:R-:W-:-:S02]  /*2490*/  UIADD3 UR29, UR19, 0x80, URZ ;  /* 0x00000080131d7890 */ /* 0x000fc4000fffe03f */
[----:B------:R-:W-:Y:S01]  /*24a0*/  UIADD3 UR30, UR19, 0x100, URZ ;  /* 0x00000100131e7890 */ /* 0x000fe2000fffe03f */
[----:B------:R-:W-:Y:S01]  /*24b0*/  UMOV UR20, UR28 ;  /* 0x0000001c00147c82 */ /* 0x000fe20008000000 */
[----:B------:R-:W-:Y:S01]  /*24c0*/  UMOV UR21, 0x40000040 ;  /* 0x4000004000157882 */ /* 0x000fe20000000000 */
[----:B------:R-:W-:Y:S01]  /*24d0*/  UMOV UR22, UR19 ;  /* 0x0000001300167c82 */ /* 0x000fe20008000000 */
[----:B------:R-:W-:Y:S01]  /*24e0*/  UMOV UR23, 0x40000040 ;  /* 0x4000004000177882 */ /* 0x000fe20000000000 */
[----:B------:R-:W-:Y:S02]  /*24f0*/  UIADD3 UR4, UR4, 0x4, URZ ;  /* 0x0000000404047890 */ /* 0x000fe4000fffe03f */
[----:B------:R-:W-:Y:S01]  /*2500*/  QGMMA.64x16x32.F32.E4M3.E4M3 R40, gdesc[UR20], R40, UP0 ;  /* 0x00200000142879f3 */ /* 0x000fe2000bf00828 */
[----:B------:R-:W-:Y:S01]  /*2510*/  UMOV UR22, UR29 ;  /* 0x0000001d00167c82 */ /* 0x000fe20008000000 */
[----:B------:R-:W-:Y:S01]  /*2520*/  UMOV UR23, 0x40000040 ;  /* 0x4000004000177882 */ /* 0x000fe20000000000 */
[----:B------:R-:W-:Y:S01]  /*2530*/  UIADD3 UR29, UR19, 0x82, URZ ;  /* 0x00000082131d7890 */ /* 0x000fe2000fffe03f */
[----:B------:R-:W-:Y:S01]  /*2540*/  QGMMA.64x16x32.F32.E4M3.E4M3 R32, gdesc[UR20], R32, UP0 ;  /* 0x00200000142079f3 */ /* 0x000fe2000bf00820 */
[----:B------:R-:W-:Y:S01]  /*2550*/  UMOV UR22, UR30 ;  /* 0x0000001e00167c82 */ /* 0x000fe20008000000 */
[----:B------:R-:W-:Y:S01]  /*2560*/  UMOV UR23, 0x40000040 ;  /* 0x4000004000177882 */ /* 0x000fe20000000000 */
[----:B------:R-:W-:Y:S01]  /*2570*/  UIADD3 UR30, UR19, 0x102, URZ ;  /* 0x00000102131e7890 */ /* 0x000fe2000fffe03f */
[----:B------:R-:W-:Y:S01]  /*2580*/  QGMMA.64x16x32.F32.E4M3.E4M3 R24, gdesc[UR20], R24, UP0 ;  /* 0x00200000141879f3 */ /* 0x000fe2000bf00818 */
[----:B------:R-:W-:-:S02]  /*2590*/  UIADD3 UR20, UR28, 0x2, URZ ;  /* 0x000000021c147890 */ /* 0x000fc4000fffe03f */
[----:B------:R-:W-:Y:S01]  /*25a0*/  UIADD3 UR22, UR19, 0x2, URZ ;  /* 0x0000000213167890 */ /* 0x000fe2000fffe03f */
[----:B------:R-:W-:Y:S01]  /*25b0*/  UMOV UR21, 0x40000040 ;  /* 0x4000004000157882 */ /* 0x000fe20000000000 */
[----:B------:R-:W-:Y:S01]  /*25c0*/  UMOV UR23, 0x40000040 ;  /* 0x4000004000177882 */ /* 0x000fe20000000000 */
[----:B------:R-:W-:-:S06]  /*25d0*/  UISETP.NE.AND UP0, UPT, UR4, UR15, UPT ;  /* 0x0000000f0400728c */ /* 0x000fcc000bf05270 */
        /* <DEDUP_REMOVED lines=9> */
[----:B------:R-:W-:Y:S02]  /*2670*/  UIADD3 UR20, UR28, 0x4, URZ ;  /* 0x000000041c147890 */ /* 0x000fe4000fffe03f */
[----:B------:R-:W-:Y:S01]  /*2680*/  UIADD3 UR22, UR19, 0x4, URZ ;  /* 0x0000000413167890 */ /* 0x000fe2000fffe03f */
[----:B------:R-:W-:Y:S01]  /*2690*/  UMOV UR21, 0x40000040 ;  /* 0x4000004000157882 */ /* 0x000fe20000000000 */
[----:B------:R-:W-:-:S07]  /*26a0*/  UMOV UR23, 0x40000040 ;  /* 0x4000004000177882 */ /* 0x000fce0000000000 */
[----:B------:R-:W-:Y:S01]  /*26b0*/  QGMMA.64x16x32.F32.E4M3.E4M3 R40, gdesc[UR20], R40 ;  /* 0x00200000142879f3 */ /* 0x000fe20008700828 */
[----:B------:R-:W-:Y:S01]  /*26c0*/  UMOV UR22, UR29 ;  /* 0x0000001d00167c82 */ /* 0x000fe20008000000 */
[----:B------:R-:W-:Y:S02]  /*26d0*/  UMOV UR23, 0x40000040 ;  /* 0x4000004000177882 */ /* 0x000fe40000000000 */
[----:B------:R-:W-:Y:S01]  /*26e0*/  QGMMA.64x16x32.F32.E4M3.E4M3 R32, gdesc[UR20], R32 ;  /* 0x00200000142079f3 */ /* 0x000fe20008700820 */
[----:B------:R-:W-:Y:S01]  /*26f0*/  UMOV UR22, UR30 ;  /* 0x0000001e00167c82 */ /* 0x000fe20008000000 */
[----:B------:R-:W-:Y:S02]  /*2700*/  UMOV UR23, 0x40000040 ;  /* 0x4000004000177882 */ /* 0x000fe40000000000 */
[----:B------:R-:W-:Y:S01]  /*2710*/  QGMMA.64x16x32.F32.E4M3.E4M3 R24, gdesc[UR20], R24 ;  /* 0x00200000141879f3 */ /* 0x000fe20008700818 */
[----:B------:R-:W-:Y:S02]  /*2720*/  UIADD3 UR20, UR28, 0x6, URZ ;  /* 0x000000061c147890 */ /* 0x000fe4000fffe03f */
[----:B------:R-:W-:-:S02]  /*2730*/  UIADD3 UR22, UR19, 0x6, URZ ;  /* 0x0000000613167890 */ /* 0x000fc4000fffe03f */
[----:B------:R-:W-:Y:S02]  /*2740*/  UIADD3 UR28, UR19, 0x86, URZ ;  /* 0x00000086131c7890 */ /* 0x000fe4000fffe03f */
[----:B------:R-:W-:Y:S01]  /*2750*/  UIADD3 UR19, UR19, 0x106, URZ ;  /* 0x0000010613137890 */ /* 0x000fe2000fffe03f */
[----:B------:R-:W-:Y:S01]  /*2760*/  UMOV UR21, 0x40000040 ;  /* 0x4000004000157882 */ /* 0x000fe20000000000 */
[----:B------:R-:W-:-:S03]  /*2770*/  UMOV UR23, 0x40000040 ;  /* 0x4000004000177882 */ /* 0x000fc60000000000 */
[----:B------:R-:W-:Y:S01]  /*2780*/  QGMMA.64x16x32.F32.E4M3.E4M3 R40, gdesc[UR20], R40 ;  /* 0x00200000142879f3 */ /* 0x000fe20008700828 */
[----:B------:R-:W-:Y:S01]  /*2790*/  UMOV UR22, UR28 ;  /* 0x0000001c00167c82 */ /* 0x000fe20008000000 */
[----:B------:R-:W-:Y:S02]  /*27a0*/  UMOV UR23, 0x40000040 ;  /* 0x4000004000177882 */ /* 0x000fe40000000000 */
[----:B------:R-:W-:Y:S01]  /*27b0*/  QGMMA.64x16x32.F32.E4M3.E4M3 R32, gdesc[UR20], R32 ;  /* 0x00200000142079f3 */ /* 0x000fe20008700820 */
[----:B------:R-:W-:Y:S01]  /*27c0*/  UMOV UR22, UR19 ;  /* 0x0000001300167c82 */ /* 0x000fe20008000000 */
[----:B------:R-:W-:Y:S01]  /*27d0*/  UMOV UR23, 0x40000040 ;  /* 0x4000004000177882 */ /* 0x000fe20000000000 */
[----:B------:R-:W-:Y:S01]  /*27e0*/  USEL UR19, URZ, 0x1, UP0 ;  /* 0x000000013f137887 */ /* 0x000fe20008000000 */
[----:B------:R-:W-:Y:S05]  /*27f0*/  QGMMA.64x16x32.F32.E4M3.E4M3 R24, gdesc[UR20], R24, gsb0 ;  /* 0x00200000141879f3 */ /* 0x000fea0008000818 */
[----:B------:R-:W-:Y:S01]  /*2800*/  ISETP.NE.AND P0, PT, RZ, UR19, PT ;  /* 0x00000013ff007c0c */ /* 0x000fe2000bf05270 */
[----:B------:R-:W-:-:S12]  /*2810*/  WARPGROUP.DEPBAR.LE gsb0, 0x1 ;  /* 0x00008000000079c5 */ /* 0x000fd80000010100 */
[----:B------:R-:W-:Y:S05]  /*2820*/  @!P0 BRA `(.L_x_31) ;  /* 0x0000000000688947 */ /* 0x000fea0003800000 */
[----:B------:R-:W-:Y:S02]  /*2830*/  WARPGROUP.DEPBAR.LE gsb0, 0x0 ;  /* 0x00008000000079c5 */ /* 0x000fe40000010000 */
[----:B------:R-:W-:-:S01]  /*2840*/  FADD R69, R40, R69 ;  /* 0x0000004528457221 */ /* 0x000fc20000000000 */
[----:B------:R-:W-:Y:S01]  /*2850*/  FADD R66, R41, R66 ;  /* 0x0000004229427221 */ /* 0x000fe20000000000 */
        /* <DEDUP_REMOVED lines=22> */
[----:B------:R-:W-:-:S06]  /*29c0*/  UMOV UR4, URZ ;  /* 0x0000003f00047c82 */ /* 0x000fcc0008000000 */
.L_x_31:
[----:B------:R-:W-:Y:S05]  /*29d0*/  @!P1 BRA `(.L_x_32) ;  /* 0x0000000000049947 */ /* 0x000fea0003800000 */
[----:B------:R-:W-:Y:S01]  /*29e0*/  BPT.TRAP 0x1 ;  /* 0x000000040000795c */ /* 0x000fe20000300000 */
.L_x_32:
[----:B------:R-:W-:Y:S01]  /*29f0*/  ISETP.NE.AND P0, PT, R8, RZ, PT ;  /* 0x000000ff0800720c */ /* 0x000fe20003f05270 */
[----:B------:R-:W-:-:S12]  /*2a00*/  UISETP.GT.U32.AND UP0, UPT, UR5, 0x1, UPT ;  /* 0x000000010500788c */ /* 0x000fd8000bf04070 */
[----:B01----:R-:W-:-:S05]  /*2a10*/  @P0 LEA R15, R14, UR9, 0x3 ;  /* 0x000000090e0f0c11 */ /* 0x003fca000f8e18ff */
[----:B------:R-:W-:-:S05]  /*2a20*/  @P0 VIADD R16, R15, 0x80 ;  /* 0x000000800f100836 */ /* 0x000fca0000000000 */
[----:B------:R-:W-:-:S04]  /*2a30*/  @P0 PRMT R16, R7, 0x654, R16 ;  /* 0x0000065407100816 */ /* 0x000fc80000000010 */
[----:B------:R0:W-:Y:S01]  /*2a40*/  @P0 SYNCS.ARRIVE.TRANS64.RED.A1T0 RZ, [R16+URZ], RZ ;  /* 0x000000ff10ff09a7 */ /* 0x0001e2000810043f */
[----:B------:R-:W-:-:S13]  /*2a50*/  PLOP3.LUT P0, PT, PT, PT, UP0, 0x80, 0x0 ;  /* 0x000000000000781c */ /* 0x000fda0003f0f008 */
[----:B0-----:R-:W-:Y:S05]  /*2a60*/  @P0 BRA `(.L_x_33) ;  /* 0x0000000000040947 */ /* 0x001fea0003800000 */
[----:B------:R-:W-:Y:S01]  /*2a70*/  BPT.TRAP 0x1 ;  /* 0x000000040000795c */ /* 0x000fe20000300000 */
.L_x_33:
[----:B------:R-:W-:Y:S01]  /*2a80*/  UIADD3 UR16, UR16, 0x1, URZ ;  /* 0x0000000110107890 */ /* 0x000fe2000fffe03f */
[C---:B------:R-:W-:Y:S01]  /*2a90*/  ISETP.GT.AND P1, PT, R5.reuse, 0x1, PT ;  /* 0x000000010500780c */ /* 0x040fe20003f24270 */
[----:B------:R-:W-:Y:S02]  /*2aa0*/  VIADD R14, R14, 0x1 ;  /* 0x000000010e0e7836 */ /* 0x000fe40000000000 */
[----:B------:R-:W-:Y:S01]  /*2ab0*/  UISETP.NE.AND UP0, UPT, UR16, 0x10, UPT ;  /* 0x000000101000788c */ /* 0x000fe2000bf05270 */
[----:B------:R-:W-:Y:S02]  /*2ac0*/  VIADD R5, R5, 0xffffffff ;  /* 0xffffffff05057836 */ /* 0x000fe40000000000 */
[C---:B------:R-:W-:Y:S01]  /*2ad0*/  ISETP.NE.AND P0, PT, R14.reuse, 0x10, PT ;  /* 0x000000100e00780c */ /* 0x040fe20003f05270 */
[----:B------:R-:W-:Y:S02]  /*2ae0*/  USEL UR20, URZ, 0x1, UP0 ;  /* 0x000000013f147887 */ /* 0x000fe40008000000 */
[----:B------:R-:W-:Y:S01]  /*2af0*/  USEL UR16, UR16, URZ, UP0 ;  /* 0x0000003f10107287 */ /* 0x000fe20008000000 */
[----:B------:R-:W-:-:S03]  /*2b00*/  SEL R14, R14, RZ, P0 ;  /* 0x000000ff0e0e7207 */ /* 0x000fc60000000000 */
[----:B------:R-:W-:Y:S01]  /*2b10*/  LOP3.LUT R17, R17, UR20, RZ, 0x3c, !PT ;  /* 0x0000001411117c12 */ /* 0x000fe2000f8e3cff */
[----:B------:R-:W-:Y:S01]  /*2b20*/  UMOV UR20, 0x1 ;  /* 0x0000000100147882 */ /* 0x000fe20000000000 */
[----:B------:R-:W-:Y:S06]  /*2b30*/  @P1 BRA `(.L_x_34) ;  /* 0xfffffff8000c1947 */ /* 0x000fec000383ffff */
.L_x_26:
[----:B------:R-:W-:Y:S01]  /*2b40*/  UISETP.NE.AND UP0, UPT, UR4, URZ, UPT ;  /* 0x0000003f0400728c */ /* 0x000fe2000bf05270 */
[----:B01----:R-:W0:Y:S03]  /*2b50*/  LDC R5, c[0x0][0x28c] ;  /* 0x0000a300ff057b82 */ /* 0x003e260000000800 */
[----:B------:R-:W-:-:S06]  /*2b60*/  USEL UR4, URZ, 0x1, !UP0 ;  /* 0x000000013f047887 */ /* 0x000fcc000c000000 */
[----:B------:R-:W-:-:S13]  /*2b70*/  ISETP.NE.AND P0, PT, RZ, UR4, PT ;  /* 0x00000004ff007c0c */ /* 0x000fda000bf05270 */
[----:B------:R-:W-:Y:S05]  /*2b80*/  @!P0 BRA `(.L_x_35) ;  /* 0x0000000000648947 */ /* 0x000fea0003800000 */
[----:B------:R-:W-:Y:S02]  /*2b90*/  WARPGROUP.DEPBAR.LE gsb0, 0x0 ;  /* 0x00008000000079c5 */ /* 0x000fe40000010000 */
[----:B------:R-:W-:Y:S01]  /*2ba0*/  FADD R69, R40, R69 ;  /* 0x0000004528457221 */ /* 0x000fe20000000000 */
        /* <DEDUP_REMOVED lines=22> */
[----:B------:R-:W-:-:S07]  /*2d10*/  FADD R21, R21, R31 ;  /* 0x0000001f15157221 */ /* 0x000fce0000000000 */
.L_x_35:
[----:B0-----:R-:W-:Y:S01]  /*2d20*/  ISETP.GE.AND P0, PT, R5, 0x1, PT ;  /* 0x000000010500780c */ /* 0x001fe20003f06270 */
[----:B------:R0:W-:Y:S01]  /*2d30*/  SYNCS.ARRIVE.TRANS64.A1T0 RZ, [R70+UR18], RZ ;  /* 0x000000ff46ff79a7 */ /* 0x0001e20008100012 */
[----:B------:R-:W-:-:S11]  /*2d40*/  WARPGROUP.DEPBAR.LE gsb0, 0x0 ;  /* 0x00008000000079c5 */ /* 0x000fd60000010000 */
[----:B------:R-:W-:Y:S05]  /*2d50*/  @!P0 BRA `(.L_x_36) ;  /* 0x0000000000488947 */ /* 0x000fea0003800000 */
[----:B------:R-:W-:-:S06]  /*2d60*/  UISETP.NE.AND UP0, UPT, UR17, 0x3, UPT ;  /* 0x000000031100788c */ /* 0x000fcc000bf05270 */
[----:B------:R-:W-:-:S13]  /*2d70*/  PLOP3.LUT P0, PT, PT, PT, UP0, 0x80, 0x0 ;  /* 0x000000000000781c */ /* 0x000fda0003f0f008 */
[----:B------:R-:W-:Y:S05]  /*2d80*/  @!P0 BRA `(.L_x_37) ;  /* 0x0000000000048947 */ /* 0x000fea0003800000 */
[----:B------:R-:W-:Y:S01]  /*2d90*/  BPT.TRAP 0x1 ;  /* 0x000000040000795c */ /* 0x000fe20000300000 */
.L_x_37:
[----:B------:R-:W-:Y:S01]  /*2da0*/  ISETP.NE.AND P0, PT, R8, RZ, PT ;  /* 0x000000ff0800720c */ /* 0x000fe20003f05270 */
[----:B------:R-:W-:-:S12]  /*2db0*/  IMAD.U32 R14, RZ, RZ, UR9 ;  /* 0x00000009ff0e7e24 */ /* 0x000fd8000f8e00ff */
[----:B------:R-:W-:-:S05]  /*2dc0*/  VOTEU.ANY UP0, P0 ;  /* 0x00000000003f7886 */ /* 0x000fca0000000100 */
[----:B------:R-:W-:Y:S02]  /*2dd0*/  @UP0 UIADD3 UR4, UR11, UR10, URZ ;  /* 0x0000000a0b040290 */ /* 0x000fe4000fffe03f */
[----:B------:R-:W-:-:S04]  /*2de0*/  UISETP.GT.U32.AND UP0, UPT, UR5, 0x1, UPT ;  /* 0x000000010500788c */ /* 0x000fc8000bf04070 */
[----:B------:R-:W-:-:S04]  /*2df0*/  IMAD.U32 R5, RZ, RZ, UR4 ;  /* 0x00000004ff057e24 */ /* 0x000fc8000f8e00ff */
[----:B------:R-:W-:-:S05]  /*2e00*/  @P0 IMAD.SHL.U32 R5, R5, 0x8, RZ ;  /* 0x0000000805050824 */ /* 0x000fca00078e00ff */
[----:B------:R-:W-:-:S04]  /*2e10*/  @P0 LOP3.LUT R5, R5, 0x78, RZ, 0xc0, !PT ;  /* 0x0000007805050812 */ /* 0x000fc800078ec0ff */
[----:B------:R-:W-:-:S04]  /*2e20*/  @P0 IADD3 R14, R14, 0x80, R5 ;  /* 0x000000800e0e0810 */ /* 0x000fc80007ffe005 */
[----:B------:R-:W-:-:S04]  /*2e30*/  @P0 PRMT R14, R7, 0x654, R14 ;  /* 0x00000654070e0816 */ /* 0x000fc8000000000e */
[----:B------:R1:W-:Y:S01]  /*2e40*/  @P0 SYNCS.ARRIVE.TRANS64.RED.A1T0 RZ, [R14+URZ], RZ ;  /* 0x000000ff0eff09a7 */ /* 0x0003e2000810043f */
[----:B------:R-:W-:-:S13]  /*2e50*/  PLOP3.LUT P0, PT, PT, PT, UP0, 0x80, 0x0 ;  /* 0x000000000000781c */ /* 0x000fda0003f0f008 */
[----:B-1----:R-:W-:Y:S05]  /*2e60*/  @P0 BRA `(.L_x_36) ;  /* 0x0000000000040947 */ /* 0x002fea0003800000 */
[----:B------:R-:W-:Y:S01]  /*2e70*/  BPT.TRAP 0x1 ;  /* 0x000000040000795c */ /* 0x000fe20000300000 */
.L_x_36:
[----:B------:R-:W-:Y:S01]  /*2e80*/  SHF.L.U32 R15, R68, 0x1f, RZ ;  /* 0x0000001f440f7819 */ /* 0x000fe200000006ff */
[----:B------:R-:W1:Y:S01]  /*2e90*/  LDC R25, c[0x0][0x288] ;  /* 0x0000a200ff197b82 */ /* 0x000e620000000800 */
[----:B------:R-:W-:Y:S02]  /*2ea0*/  IMAD.SHL.U32 R5, R2, 0x40, RZ ;  /* 0x0000004002057824 */ /* 0x000fe400078e00ff */
[----:B------:R-:W4:Y:S02]  /*2eb0*/  SYNCS.PHASECHK.TRANS64.TRYWAIT P0, [R18+URZ+0x8], R15 ;  /* 0x0000080f120075a7 */ /* 0x000f24000800017f */
[----:B----4-:R-:W-:Y:S05]  /*2ec0*/  @!P0 BRA `(.L_x_38) ;  /* 0x0000003c00a08947 */ /* 0x010fea0003800000 */
.L_x_128:
[----:B------:R-:W-:Y:S01]  /*2ed0*/  ULDC UR4, c[0x0][0x284] ;  /* 0x0000a10000047ab9 */ /* 0x000fe20000000800 */
[----:B------:R-:W-:Y:S01]  /*2ee0*/  IMAD R30, R3, 0x30, RZ ;  /* 0x00000030031e7824 */ /* 0x000fe200078e02ff */
[----:B------:R-:W-:-:S04]  /*2ef0*/  ISETP.GE.AND P0, PT, R5, UR4, PT ;  /* 0x0000000405007c0c */ /* 0x000fc8000bf06270 */
[----:B-1----:R-:W-:-:S13]  /*2f00*/  ISETP.GE.OR P0, PT, R30, R25, P0 ;  /* 0x000000191e00720c */ /* 0x002fda0000706670 */
[----:B------:R-:W-:Y:S05]  /*2f10*/  @P0 BRA `(.L_x_39) ;  /* 0x0000001c00900947 */ /* 0x000fea0003800000 */
[----:B------:R-:W1:Y:S01]  /*2f20*/  LDC.64 R28, c[0x0][0x5c8] ;  /* 0x00017200ff1c7b82 */ /* 0x000e620000000a00 */
[----:B------:R-:W-:Y:S01]  /*2f30*/  IMAD.SHL.U32 R16, R6, 0x2, RZ ;  /* 0x0000000206107824 */ /* 0x000fe200078e00ff */
[----:B------:R-:W-:Y:S01]  /*2f40*/  SHF.R.S32.HI R32, RZ, 0x1f, R4 ;  /* 0x0000001fff207819 */ /* 0x000fe20000011404 */
[----:B------:R-:W-:Y:S01]  /*2f50*/  ULDC.64 UR20, c[0x0][0x5d0] ;  /* 0x0001740000147ab9 */ /* 0x000fe20000000a00 */
[----:B------:R-:W-:Y:S01]  /*2f60*/  IMAD.WIDE R26, R2, 0x40, R10 ;  /* 0x00000040021a7825 */ /* 0x000fe200078e020a */
[----:B------:R-:W-:Y:S01]  /*2f70*/  SHF.R.S32.HI R31, RZ, 0x1f, R30 ;  /* 0x0000001fff1f7819 */ /* 0x000fe2000001141e */
[----:B------:R-:W-:Y:S01]  /*2f80*/  BSSY B0, `(.L_x_39) ;  /* 0x00001dd000007945 */ /* 0x000fe20003800000 */
[----:B------:R-:W-:Y:S01]  /*2f90*/  SHF.R.S32.HI R17, RZ, 0x1f, R16 ;  /* 0x0000001fff117819 */ /* 0x000fe20000011410 */
[----:B------:R-:W-:Y:S02]  /*2fa0*/  IMAD R3, R32, UR20, RZ ;  /* 0x0000001420037c24 */ /* 0x000fe4000f8e02ff */
[----:B------:R-:W-:-:S02]  /*2fb0*/  IMAD R25, R6, -0x2, R25 ;  /* 0xfffffffe06197824 */ /* 0x000fc400078e0219 */
[----:B----4-:R-:W-:-:S04]  /*2fc0*/  IMAD.WIDE.U32 R14, R4, UR20, R16 ;  /* 0x00000014040e7c25 */ /* 0x010fc8000f8e0010 */
[----:B------:R-:W-:Y:S01]  /*2fd0*/  IMAD R3, R4, UR21, R3 ;  /* 0x0000001504037c24 */ /* 0x000fe2000f8e0203 */
[----:B------:R-:W-:Y:S01]  /*2fe0*/  IADD3 R2, P0, R30, R14, RZ ;  /* 0x0000000e1e027210 */ /* 0x000fe20007f1e0ff */
[----:B------:R-:W-:Y:S01]  /*2ff0*/  ULDC.64 UR20, c[0x0][0x5c0] ;  /* 0x0001700000147ab9 */ /* 0x000fe20000000a00 */
[----:B------:R-:W-:Y:S02]  /*3000*/  IMAD.IADD R24, R20, 0x1, -R5 ;  /* 0x0000000114187824 */ /* 0x000fe400078e0a05 */
[----:B------:R-:W-:Y:S01]  /*3010*/  IADD3.X R3, R31, R15, R3, P0, !PT ;  /* 0x0000000f1f037210 */ /* 0x000fe200007fe403 */
[----:B------:R-:W-:Y:S02]  /*3020*/  IMAD.IADD R25, R25, 0x1, -R30 ;  /* 0x0000000119197824 */ /* 0x000fe400078e0a1e */
[-C--:B-1----:R-:W-:Y:S02]  /*3030*/  IMAD R14, R27, R28.reuse, RZ ;  /* 0x0000001c1b0e7224 */ /* 0x082fe400078e02ff */
[----:B------:R-:W-:-:S04]  /*3040*/  IMAD.WIDE.U32 R2, R26, R28, R2 ;  /* 0x0000001c1a027225 */ /* 0x000fc800078e0002 */
[----:B------:R-:W-:Y:S01]  /*3050*/  IMAD R15, R26, R29, R14 ;  /* 0x0000001d1a0f7224 */ /* 0x000fe200078e020e */
[----:B------:R-:W-:Y:S02]  /*3060*/  LEA R14, P0, R28, R2, 0x3 ;  /* 0x000000021c0e7211 */ /* 0x000fe400078018ff */
[----:B------:R-:W-:Y:S01]  /*3070*/  IADD3 R2, P1, R2, UR20, RZ ;  /* 0x0000001402027c10 */ /* 0x000fe2000ff3e0ff */
[----:B------:R-:W-:Y:S01]  /*3080*/  IMAD.IADD R3, R3, 0x1, R15 ;  /* 0x0000000103037824 */ /* 0x000fe200078e020f */
[----:B------:R-:W-:-:S04]  /*3090*/  IADD3 R14, P2, R14, UR20, RZ ;  /* 0x000000140e0e7c10 */ /* 0x000fc8000ff5e0ff */
[----:B------:R-:W-:Y:S02]  /*30a0*/  LEA.HI.X R15, R28, R3, R29, 0x3, P0 ;  /* 0x000000031c0f7211 */ /* 0x000fe400000f1c1d */
[----:B---3-5:R-:W-:Y:S02]  /*30b0*/  FSETP.NEU.AND P0, PT, R13, RZ, PT ;  /* 0x000000ff0d00720b */ /* 0x028fe40003f0d000 */
[----:B------:R-:W-:Y:S02]  /*30c0*/  IADD3.X R3, R3, UR21, RZ, P1, !PT ;  /* 0x0000001503037c10 */ /* 0x000fe40008ffe4ff */
[----:B------:R-:W-:-:S09]  /*30d0*/  IADD3.X R15, R15, UR21, RZ, P2, !PT ;  /* 0x000000150f0f7c10 */ /* 0x000fd200097fe4ff */
[----:B------:R-:W-:Y:S05]  /*30e0*/  @!P0 BRA `(.L_x_40) ;  /* 0x0000001400688947 */ /* 0x000fea0003800000 */
[----:B------:R-:W-:Y:S01]  /*30f0*/  ULDC.64 UR20, c[0x0][0x5b8] ;  /* 0x00016e0000147ab9 */ /* 0x000fe20000000a00 */
[----:B------:R-:W-:Y:S01]  /*3100*/  ULDC.64 UR22, c[0x0][0x5a8] ;  /* 0x00016a0000167ab9 */ /* 0x000fe20000000a00 */
[----:B------:R-:W-:Y:S01]  /*3110*/  IMAD.WIDE.U32 R16, R4, UR20, R16 ;  /* 0x0000001404107c25 */ /* 0x000fe2000f8e0010 */
[----:B------:R-:W-:Y:S01]  /*3120*/  BSSY B1, `(.L_x_41) ;  /* 0x0000010000017945 */ /* 0x000fe20003800000 */
[----:B------:R-:W-:Y:S02]  /*3130*/  PRMT R28, RZ, 0x7610, R28 ;  /* 0x00007610ff1c7816 */ /* 0x000fe4000000001c */
[----:B------:R-:W-:Y:S01]  /*3140*/  IMAD R5, R32, UR20, RZ ;  /* 0x0000001420057c24 */ /* 0x000fe2000f8e02ff */
[----:B------:R-:W-:-:S03]  /*3150*/  IADD3 R16, P0, R30, R16, RZ ;  /* 0x000000101e107210 */ /* 0x000fc60007f1e0ff */
[----:B------:R-:W-:Y:S01]  /*3160*/  IMAD R5, R4, UR21, R5 ;  /* 0x0000001504057c24 */ /* 0x000fe2000f8e0205 */
[----:B------:R-:W-:Y:S02]  /*3170*/  ULDC.64 UR20, c[0x0][0x5b0] ;  /* 0x00016c0000147ab9 */ /* 0x000fe40000000a00 */
[----:B------:R-:W-:Y:S02]  /*3180*/  IMAD R29, R27, UR20, RZ ;  /* 0x000000141b1d7c24 */ /* 0x000fe4000f8e02ff */
[----:B------:R-:W-:Y:S02]  /*3190*/  IADD3.X R17, R31, R17, R5, P0, !PT ;  /* 0x000000111f117210 */ /* 0x000fe400007fe405 */
[----:B------:R-:W-:Y:S01]  /*31a0*/  ISETP.GE.AND P0, PT, R25, 0x1, PT ;  /* 0x000000011900780c */ /* 0x000fe20003f06270 */
[C---:B------:R-:W-:Y:S02]  /*31b0*/  IMAD R29, R26.reuse, UR21, R29 ;  /* 0x000000151a1d7c24 */ /* 0x040fe4000f8e021d */
[----:B------:R-:W-:Y:S01]  /*31c0*/  IMAD.WIDE.U32 R4, R26, UR20, R16 ;  /* 0x000000141a047c25 */ /* 0x000fe2000f8e0010 */
[----:B------:R-:W-:-:S02]  /*31d0*/  ISETP.LT.OR P2, PT, R24, 0x1, !P0 ;  /* 0x000000011800780c */ /* 0x000fc40004741670 */
[----:B------:R-:W-:-:S04]  /*31e0*/  IADD3 R4, P1, R4, UR22, RZ ;  /* 0x0000001604047c10 */ /* 0x000fc8000ff3e0ff */
[----:B------:R-:W-:-:S07]  /*31f0*/  IADD3.X R5, R5, UR23, R29, P1, !PT ;  /* 0x0000001705057c10 */ /* 0x000fce0008ffe41d */
[----:B------:R-:W-:Y:S05]  /*3200*/  @P2 BRA `(.L_x_42) ;  /* 0x0000000000042947 */ /* 0x000fea0003800000 */
[----:B------:R1:W5:Y:S02]  /*3210*/  LDG.E.U8 R28, desc[UR26][R4.64] ;  /* 0x0000001a041c7981 */ /* 0x000364000c1e1100 */
.L_x_42:
[----:B------:R-:W-:Y:S05]  /*3220*/  BSYNC B1 ;  /* 0x0000000000017941 */ /* 0x000fea0003800000 */
.L_x_41:
[----:B-----5:R-:W-:Y:S01]  /*3230*/  LOP3.LUT R28, R28, 0xff, RZ, 0xc0, !PT ;  /* 0x000000ff1c1c7812 */ /* 0x020fe200078ec0ff */
[----:B------:R-:W-:Y:S01]  /*3240*/  BSSY B1, `(.L_x_43) ;  /* 0x000000c000017945 */ /* 0x000fe20003800000 */
[----:B------:R-:W-:Y:S02]  /*3250*/  ISETP.GE.AND P1, PT, R25, 0x2, PT ;  /* 0x000000021900780c */ /* 0x000fe40003f26270 */
[----:B------:R-:W-:Y:S02]  /*3260*/  F2FP.F16.E4M3.UNPACK_B R28, R28 ;  /* 0x0000001cff1c723e */ /* 0x000fe400020006ff */
[----:B------:R-:W-:-:S03]  /*3270*/  ISETP.LT.OR P3, PT, R24, 0x1, !P1 ;  /* 0x000000011800780c */ /* 0x000fc60004f61670 */
[----:B------:R-:W-:-:S05]  /*3280*/  HADD2.F32 R28, -RZ, R28.H0_H0 ;  /* 0x2000001cff1c7230 */ /* 0x000fca0000004100 */
[----:B------:R-:W-:-:S04]  /*3290*/  FMUL R28, R28, R13 ;  /* 0x0000000d1c1c7220 */ /* 0x000fc80000400000 */
[----:B--2---:R-:W-:-:S05]  /*32a0*/  FFMA R28, R69, R12, R28 ;  /* 0x0000000c451c7223 */ /* 0x004fca000000001c */
[----:B------:R-:W-:Y:S02]  /*32b0*/  F2FP.SATFINITE.E4M3.F32.PACK_AB_MERGE_C R29, RZ, R28, RZ ;  /* 0x0000001cff1d723e */ /* 0x000fe400048070ff */
[----:B------:R-:W-:-:S03]  /*32c0*/  PRMT R28, RZ, 0x7610, R28 ;  /* 0x00007610ff1c7816 */ /* 0x000fc6000000001c */
[----:B------:R2:W-:Y:S01]  /*32d0*/  @!P2 STG.E.U8 desc[UR26][R2.64], R29 ;  /* 0x0000001d0200a986 */ /* 0x0005e2000c10111a */
[----:B------:R-:W-:Y:S05]  /*32e0*/  @P3 BRA `(.L_x_44) ;  /* 0x0000000000043947 */ /* 0x000fea0003800000 */
[----:B------:R3:W5:Y:S02]  /*32f0*/  LDG.E.U8 R28, desc[UR26][R4.64+0x1] ;  /* 0x0000011a041c7981 */ /* 0x000764000c1e1100 */
.L_x_44:
[----:B------:R-:W-:Y:S05]  /*3300*/  BSYNC B1 ;  /* 0x0000000000017941 */ /* 0x000fea0003800000 */
.L_x_43:
[----:B-----5:R-:W-:Y:S01]  /*3310*/  LOP3.LUT R28, R28, 0xff, RZ, 0xc0, !PT ;  /* 0x000000ff1c1c7812 */ /* 0x020fe200078ec0ff */
[----:B------:R-:W-:Y:S01]  /*3320*/  BSSY B1, `(.L_x_45) ;  /* 0x0000012000017945 */ /* 0x000fe20003800000 */
[----:B--2---:R-:W-:Y:S02]  /*3330*/  IADD3 R29, P2, R26, 0x8, RZ ;  /* 0x000000081a1d7810 */ /* 0x004fe40007f5e0ff */
[----:B------:R-:W-:Y:S02]  /*3340*/  F2FP.F16.E4M3.UNPACK_B R28, R28 ;  /* 0x0000001cff1c723e */ /* 0x000fe400020006ff */
[----:B------:R-:W-:Y:S01]  /*3350*/  ISETP.LT.OR P0, PT, R24, 0x9, !P0 ;  /* 0x000000091800780c */ /* 0x000fe20004701670 */
[----:B------:R-:W-:Y:S02]  /*3360*/  IMAD.X R26, RZ, RZ, R27, P2 ;  /* 0x000000ffff1a7224 */ /* 0x000fe400010e061b */
[----:B------:R-:W-:Y:S02]  /*3370*/  HADD2.F32 R28, -RZ, R28.H0_H0 ;  /* 0x2000001cff1c7230 */ /* 0x000fe40000004100 */
[----:B------:R-:W-:-:S02]  /*3380*/  IMAD R26, R26, UR20, RZ ;  /* 0x000000141a1a7c24 */ /* 0x000fc4000f8e02ff */
[----:B------:R-:W-:-:S04]  /*3390*/  IMAD.WIDE.U32 R16, R29, UR20, R16 ;  /* 0x000000141d107c25 */ /* 0x000fc8000f8e0010 */
[----:B------:R-:W-:Y:S01]  /*33a0*/  FMUL R27, R28, R13 ;  /* 0x0000000d1c1b7220 */ /* 0x000fe20000400000 */
[----:B------:R-:W-:-:S03]  /*33b0*/  IMAD R29, R29, UR21, R26 ;  /* 0x000000151d1d7c24 */ /* 0x000fc6000f8e021a */
[----:B------:R-:W-:Y:S01]  /*33c0*/  FFMA R27, R66, R12, R27 ;  /* 0x0000000c421b7223 */ /* 0x000fe2000000001b */
[----:B------:R-:W-:Y:S02]  /*33d0*/  IADD3 R16, P2, R16, UR22, RZ ;  /* 0x0000001610107c10 */ /* 0x000fe4000ff5e0ff */
[----:B------:R-:W-:Y:S02]  /*33e0*/  PRMT R26, RZ, 0x7610, R26 ;  /* 0x00007610ff1a7816 */ /* 0x000fe4000000001a */
[----:B------:R-:W-:Y:S02]  /*33f0*/  F2FP.SATFINITE.E4M3.F32.PACK_AB_MERGE_C R27, RZ, R27, RZ ;  /* 0x0000001bff1b723e */ /* 0x000fe400048070ff */
[----:B------:R-:W-:-:S03]  /*3400*/  IADD3.X R17, R17, UR23, R29, P2, !PT ;  /* 0x0000001711117c10 */ /* 0x000fc600097fe41d */
[----:B------:R2:W-:Y:S01]  /*3410*/  @!P3 STG.E.U8 desc[UR26][R2.64+0x1], R27 ;  /* 0x0000011b0200b986 */ /* 0x0005e2000c10111a */
[----:B------:R-:W-:Y:S05]  /*3420*/  @P0 BRA `(.L_x_46) ;  /* 0x0000000000040947 */ /* 0x000fea0003800000 */
[----:B------:R4:W5:Y:S02]  /*3430*/  LDG.E.U8 R26, desc[UR26][R16.64] ;  /* 0x0000001a101a7981 */ /* 0x000964000c1e1100 */
.L_x_46:
[----:B------:R-:W-:Y:S05]  /*3440*/  BSYNC B1 ;  /* 0x0000000000017941 */ /* 0x000fea0003800000 */
.L_x_45:
[----:B-----5:R-:W-:Y:S01]  /*3450*/  LOP3.LUT R26, R26, 0xff, RZ, 0xc0, !PT ;  /* 0x000000ff1a1a7812 */ /* 0x020fe200078ec0ff */
[----:B------:R-:W-:Y:S01]  /*3460*/  BSSY B1, `(.L_x_47) ;  /* 0x000000b000017945 */ /* 0x000fe20003800000 */
[----:B------:R-:W-:Y:S02]  /*3470*/  ISETP.LT.OR P1, PT, R24, 0x9, !P1 ;  /* 0x000000091800780c */ /* 0x000fe40004f21670 */
[----:B------:R-:W-:-:S05]  /*3480*/  F2FP.F16.E4M3.UNPACK_B R26, R26 ;  /* 0x0000001aff1a723e */ /* 0x000fca00020006ff */
[----:B------:R-:W-:-:S05]  /*3490*/  HADD2.F32 R26, -RZ, R26.H0_H0 ;  /* 0x2000001aff1a7230 */ /* 0x000fca0000004100 */
[----:B------:R-:W-:-:S04]  /*34a0*/  FMUL R26, R26, R13 ;  /* 0x0000000d1a1a7220 */ /* 0x000fc80000400000 */
[----:B------:R-:W-:-:S05]  /*34b0*/  FFMA R26, R67, R12, R26 ;  /* 0x0000000c431a7223 */ /* 0x000fca000000001a */
[----:B--2---:R-:W-:Y:S02]  /*34c0*/  F2FP.SATFINITE.E4M3.F32.PACK_AB_MERGE_C R27, RZ, R26, RZ ;  /* 0x0000001aff1b723e */ /* 0x004fe400048070ff */
[----:B------:R-:W-:-:S03]  /*34d0*/  PRMT R26, RZ, 0x7610, R26 ;  /* 0x00007610ff1a7816 */ /* 0x000fc6000000001a */
[----:B------:R2:W-:Y:S01]  /*34e0*/  @!P0 STG.E.U8 desc[UR26][R14.64], R27 ;  /* 0x0000001b0e008986 */ /* 0x0005e2000c10111a */
[----:B------:R-:W-:Y:S05]  /*34f0*/  @P1 BRA `(.L_x_48) ;  /* 0x0000000000041947 */ /* 0x000fea0003800000 */
[----:B------:R0:W5:Y:S02]  /*3500*/  LDG.E.U8 R26, desc[UR26][R16.64+0x1] ;  /* 0x0000011a101a7981 */ /* 0x000164000c1e1100 */
.L_x_48:
[----:B------:R-:W-:Y:S05]  /*3510*/  BSYNC B1 ;  /* 0x0000000000017941 */ /* 0x000fea0003800000 */
.L_x_47:
[----:B-----5:R-:W-:Y:S01]  /*3520*/  LOP3.LUT R26, R26, 0xff, RZ, 0xc0, !PT ;  /* 0x000000ff1a1a7812 */ /* 0x020fe200078ec0ff */
[----:B------:R-:W-:Y:S01]  /*3530*/  BSSY B1, `(.L_x_49) ;  /* 0x000000c000017945 */ /* 0x000fe20003800000 */
[----:B------:R-:W-:Y:S02]  /*3540*/  ISETP.GE.AND P0, PT, R25, 0x9, PT ;  /* 0x000000091900780c */ /* 0x000fe40003f06270 */
[----:B------:R-:W-:Y:S02]  /*3550*/  F2FP.F16.E4M3.UNPACK_B R26, R26 ;  /* 0x0000001aff1a723e */ /* 0x000fe400020006ff */
[----:B------:R-:W-:-:S03]  /*3560*/  ISETP.LT.OR P2, PT, R24, 0x1, !P0 ;  /* 0x000000011800780c */ /* 0x000fc60004741670 */
[----:B------:R-:W-:-:S05]  /*3570*/  HADD2.F32 R26, -RZ, R26.H0_H0 ;  /* 0x2000001aff1a7230 */ /* 0x000fca0000004100 */
[----:B--2---:R-:W-:Y:S01]  /*3580*/  FMUL R27, R26, R13 ;  /* 0x0000000d1a1b7220 */ /* 0x004fe20000400000 */
[----:B------:R-:W-:-:S03]  /*3590*/  PRMT R26, RZ, 0x7610, R26 ;  /* 0x00007610ff1a7816 */ /* 0x000fc6000000001a */
[----:B------:R-:W-:-:S05]  /*35a0*/  FFMA R27, R64, R12, R27 ;  /* 0x0000000c401b7223 */ /* 0x000fca000000001b */
[----:B------:R-:W-:-:S05]  /*35b0*/  F2FP.SATFINITE.E4M3.F32.PACK_AB_MERGE_C R27, RZ, R27, RZ ;  /* 0x0000001bff1b723e */ /* 0x000fca00048070ff */
[----:B------:R2:W-:Y:S01]  /*35c0*/  @!P1 STG.E.U8 desc[UR26][R14.64+0x1], R27 ;  /* 0x0000011b0e009986 */ /* 0x0005e2000c10111a */
[----:B------:R-:W-:Y:S05]  /*35d0*/  @P2 BRA `(.L_x_50) ;  /* 0x0000000000042947 */ /* 0x000fea0003800000 */
[----:B------:R0:W5:Y:S02]  /*35e0*/  LDG.E.U8 R26, desc[UR26][R4.64+0x8] ;  /* 0x0000081a041a7981 */ /* 0x000164000c1e1100 */
.L_x_50:
[----:B------:R-:W-:Y:S05]  /*35f0*/  BSYNC B1 ;  /* 0x0000000000017941 */ /* 0x000fea0003800000 */
.L_x_49:
[----:B-----5:R-:W-:Y:S01]  /*3600*/  LOP3.LUT R26, R26, 0xff, RZ, 0xc0, !PT ;  /* 0x000000ff1a1a7812 */ /* 0x020fe200078ec0ff */
[----:B------:R-:W-:Y:S01]  /*3610*/  BSSY B1, `(.L_x_51) ;  /* 0x000000c000017945 */ /* 0x000fe20003800000 */
[----:B------:R-:W-:Y:S02]  /*3620*/  ISETP.GE.AND P1, PT, R25, 0xa, PT ;  /* 0x0000000a1900780c */ /* 0x000fe40003f26270 */
[----:B------:R-:W-:Y:S02]  /*3630*/  F2FP.F16.E4M3.UNPACK_B R26, R26 ;  /* 0x0000001aff1a723e */ /* 0x000fe400020006ff */
[----:B------:R-:W-:-:S03]  /*3640*/  ISETP.LT.OR P3, PT, R24, 0x1, !P1 ;  /* 0x000000011800780c */ /* 0x000fc60004f61670 */
        /* <DEDUP_REMOVED lines=8> */
.L_x_52:
[----:B------:R-:W-:Y:S05]  /*36d0*/  BSYNC B1 ;  /* 0x0000000000017941 */ /* 0x000fea0003800000 */
.L_x_51:
[----:B-----5:R-:W-:Y:S01]  /*36e0*/  LOP3.LUT R26, R26, 0xff, RZ, 0xc0, !PT ;  /* 0x000000ff1a1a7812 */ /* 0x020fe200078ec0ff */
[----:B------:R-:W-:Y:S01]  /*36f0*/  BSSY B1, `(.L_x_53) ;  /* 0x000000b000017945 */ /* 0x000fe20003800000 */
[----:B------:R-:W-:Y:S02]  /*3700*/  ISETP.LT.OR P0, PT, R24, 0x9, !P0 ;  /* 0x000000091800780c */ /* 0x000fe40004701670 */
[----:B------:R-:W-:-:S05]  /*3710*/  F2FP.F16.E4M3.UNPACK_B R26, R26 ;  /* 0x0000001aff1a723e */ /* 0x000fca00020006ff */
        /* <DEDUP_REMOVED lines=8> */
.L_x_54:
[----:B------:R-:W-:Y:S05]  /*37a0*/  BSYNC B1 ;  /* 0x0000000000017941 */ /* 0x000fea0003800000 */
.L_x_53:
        /* <DEDUP_REMOVED lines=12> */
.L_x_56:
[----:B------:R-:W-:Y:S05]  /*3870*/  BSYNC B1 ;  /* 0x0000000000017941 */ /* 0x000fea0003800000 */
.L_x_55:
        /* <DEDUP_REMOVED lines=13> */
.L_x_58:
[----:B------:R-:W-:Y:S05]  /*3950*/  BSYNC B1 ;  /* 0x0000000000017941 */ /* 0x000fea0003800000 */
.L_x_57:
        /* <DEDUP_REMOVED lines=13> */
.L_x_60:
[----:B------:R-:W-:Y:S05]  /*3a30*/  BSYNC B1 ;  /* 0x0000000000017941 */ /* 0x000fea0003800000 */
.L_x_59:
        /* <DEDUP_REMOVED lines=12> */
.L_x_62:
[----:B------:R-:W-:Y:S05]  /*3b00*/  BSYNC B1 ;  /* 0x0000000000017941 */ /* 0x000fea0003800000 */
.L_x_61:
        /* <DEDUP_REMOVED lines=12> */
.L_x_64:
[----:B------:R-:W-:Y:S05]  /*3bd0*/  BSYNC B1 ;  /* 0x0000000000017941 */ /* 0x000fea0003800000 */
.L_x_63:
        /* <DEDUP_REMOVED lines=13> */
.L_x_66:
[----:B------:R-:W-:Y:S05]  /*3cb0*/  BSYNC B1 ;  /* 0x0000000000017941 */ /* 0x000fea0003800000 */
.L_x_65:
        /* <DEDUP_REMOVED lines=13> */
.L_x_68:
[----:B------:R-:W-:Y:S05]  /*3d90*/  BSYNC B1 ;  /* 0x0000000000017941 */ /* 0x000fea0003800000 */
.L_x_67:
        /* <DEDUP_REMOVED lines=12> */
.L_x_70:
[----:B------:R-:W-:Y:S05]  /*3e60*/  BSYNC B1 ;  /* 0x0000000000017941 */ /* 0x000fea0003800000 */
.L_x_69:
        /* <DEDUP_REMOVED lines=12> */
.L_x_72:
[----:B------:R-:W-:Y:S05]  /*3f30*/  BSYNC B1 ;  /* 0x0000000000017941 */ /* 0x000fea0003800000 */
.L_x_71:
        /* <DEDUP_REMOVED lines=13> */
.L_x_74:
[----:B------:R-:W-:Y:S05]  /*4010*/  BSYNC B1 ;  /* 0x0000000000017941 */ /* 0x000fea0003800000 */
.L_x_73:
        /* <DEDUP_REMOVED lines=13> */
.L_x_76:
[----:B------:R-:W-:Y:S05]  /*40f0*/  BSYNC B1 ;  /* 0x0000000000017941 */ /* 0x000fea0003800000 */
.L_x_75:
        /* <DEDUP_REMOVED lines=12> */
.L_x_78:
[----:B------:R-:W-:Y:S05]  /*41c0*/  BSYNC B1 ;  /* 0x0000000000017941 */ /* 0x000fea0003800000 */
.L_x_77:
        /* <DEDUP_REMOVED lines=12> */
.L_x_80:
[----:B------:R-:W-:Y:S05]  /*4290*/  BSYNC B1 ;  /* 0x0000000000017941 */ /* 0x000fea0003800000 */
.L_x_79:
        /* <DEDUP_REMOVED lines=13> */
.L_x_82:
[----:B------:R-:W-:Y:S05]  /*4370*/  BSYNC B1 ;  /* 0x0000000000017941 */ /* 0x000fea0003800000 */
.L_x_81:
[----:B-----5:R-:W-:Y:S01]  /*4380*/  LOP3.LUT R26, R26, 0xff, RZ, 0xc0, !PT ;  /* 0x000000ff1a1a7812 */ /* 0x020fe200078ec0ff */
[----:B------:R-:W-:Y:S01]  /*4390*/  BSSY B1, `(.L_x_83) ;  /* 0x000000c000017945 */ /* 0x000fe20003800000 */
[----:B------:R-:W-:Y:S02]  /*43a0*/  ISETP.GE.AND P1, PT, R25, 0x2a, PT ;  /* 0x0000002a1900780c */ /* 0x000fe40003f26270 */
[----:B------:R-:W-:Y:S02]  /*43b0*/  F2FP.F16.E4M3.UNPACK_B R26, R26 ;  /* 0x0000001aff1a723e */ /* 0x000fe400020006ff */
[----:B------:R-:W-:Y:S02]  /*43c0*/  ISETP.LT.OR P3, PT, R24, 0x1, !P1 ;  /* 0x000000011800780c */ /* 0x000fe40004f61670 */
[----:B------:R-:W-:Y:S01]  /*43d0*/  PRMT R25, RZ, 0x7610, R25 ;  /* 0x00007610ff197816 */ /* 0x000fe20000000019 */
[----:B------:R-:W-:-:S05]  /*43e0*/  HADD2.F32 R26, -RZ, R26.H0_H0 ;  /* 0x2000001aff1a7230 */ /* 0x000fca0000004100 */
[----:B------:R-:W-:-:S04]  /*43f0*/  FMUL R26, R26, R13 ;  /* 0x0000000d1a1a7220 */ /* 0x000fc80000400000 */
[----:B------:R-:W-:-:S05]  /*4400*/  FFMA R26, R49, R12, R26 ;  /* 0x0000000c311a7223 */ /* 0x000fca000000001a */
[----:B--2---:R-:W-:-:S05]  /*4410*/  F2FP.SATFINITE.E4M3.F32.PACK_AB_MERGE_C R27, RZ, R26, RZ ;  /* 0x0000001aff1b723e */ /* 0x004fca00048070ff */
[----:B------:R2:W-:Y:S01]  /*4420*/  @!P2 STG.E.U8 desc[UR26][R2.64+0x28], R27 ;  /* 0x0000281b0200a986 */ /* 0x0005e2000c10111a */
[----:B------:R-:W-:Y:S05]  /*4430*/  @P3 BRA `(.L_x_84) ;  /* 0x0000000000043947 */ /* 0x000fea0003800000 */
[----:B------:R0:W5:Y:S02]  /*4440*/  LDG.E.U8 R25, desc[UR26][R4.64+0x29] ;  /* 0x0000291a04197981 */ /* 0x000164000c1e1100 */
.L_x_84:
[----:B------:R-:W-:Y:S05]  /*4450*/  BSYNC B1 ;  /* 0x0000000000017941 */ /* 0x000fea0003800000 */
.L_x_83:
[----:B-----5:R-:W-:Y:S01]  /*4460*/  LOP3.LUT R25, R25, 0xff, RZ, 0xc0, !PT ;  /* 0x000000ff19197812 */ /* 0x020fe200078ec0ff */
[----:B------:R-:W-:Y:S01]  /*4470*/  BSSY B1, `(.L_x_85) ;  /* 0x000000b000017945 */ /* 0x000fe20003800000 */
[----:B------:R-:W-:Y:S02]  /*4480*/  ISETP.LT.OR P0, PT, R24, 0x9, !P0 ;  /* 0x000000091800780c */ /* 0x000fe40004701670 */
[----:B------:R-:W-:-:S05]  /*4490*/  F2FP.F16.E4M3.UNPACK_B R25, R25 ;  /* 0x00000019ff19723e */ /* 0x000fca00020006ff */
[----:B01-3--:R-:W-:-:S05]  /*44a0*/  HADD2.F32 R4, -RZ, R25.H0_H0 ;  /* 0x20000019ff047230 */ /* 0x00bfca0000004100 */
[----:B------:R-:W-:Y:S01]  /*44b0*/  FMUL R5, R4, R13 ;  /* 0x0000000d04057220 */ /* 0x000fe20000400000 */
[----:B------:R-:W-:-:S03]  /*44c0*/  PRMT R4, RZ, 0x7610, R4 ;  /* 0x00007610ff047816 */ /* 0x000fc60000000004 */
[----:B------:R-:W-:-:S05]  /*44d0*/  FFMA R5, R22, R12, R5 ;  /* 0x0000000c16057223 */ /* 0x000fca0000000005 */
[----:B------:R-:W-:-:S05]  /*44e0*/  F2FP.SATFINITE.E4M3.F32.PACK_AB_MERGE_C R5, RZ, R5, RZ ;  /* 0x00000005ff05723e */ /* 0x000fca00048070ff */
[----:B------:R0:W-:Y:S01]  /*44f0*/  @!P3 STG.E.U8 desc[UR26][R2.64+0x29], R5 ;  /* 0x000029050200b986 */ /* 0x0001e2000c10111a */
[----:B------:R-:W-:Y:S05]  /*4500*/  @P0 BRA `(.L_x_86) ;  /* 0x0000000000040947 */ /* 0x000fea0003800000 */
[----:B------:R1:W5:Y:S02]  /*4510*/  LDG.E.U8 R4, desc[UR26][R16.64+0x28] ;  /* 0x0000281a10047981 */ /* 0x000364000c1e1100 */
.L_x_86:
[----:B------:R-:W-:Y:S05]  /*4520*/  BSYNC B1 ;  /* 0x0000000000017941 */ /* 0x000fea0003800000 */
.L_x_85:
[----:B-----5:R-:W-:Y:S01]  /*4530*/  LOP3.LUT R4, R4, 0xff, RZ, 0xc0, !PT ;  /* 0x000000ff04047812 */ /* 0x020fe200078ec0ff */
[----:B------:R-:W-:Y:S01]  /*4540*/  BSSY B1, `(.L_x_87) ;  /* 0x000000b000017945 */ /* 0x000fe20003800000 */
[----:B------:R-:W-:Y:S02]  /*4550*/  ISETP.LT.OR P1, PT, R24, 0x9, !P1 ;  /* 0x000000091800780c */ /* 0x000fe40004f21670 */
[----:B------:R-:W-:Y:S02]  /*4560*/  F2FP.F16.E4M3.UNPACK_B R4, R4 ;  /* 0x00000004ff04723e */ /* 0x000fe400020006ff */
[----:B0-2---:R-:W-:-:S03]  /*4570*/  PRMT R2, RZ, 0x7610, R2 ;  /* 0x00007610ff027816 */ /* 0x005fc60000000002 */
[----:B------:R-:W-:-:S05]  /*4580*/  HADD2.F32 R4, -RZ, R4.H0_H0 ;  /* 0x20000004ff047230 */ /* 0x000fca0000004100 */
[----:B------:R-:W-:-:S04]  /*4590*/  FMUL R4, R4, R13 ;  /* 0x0000000d04047220 */ /* 0x000fc80000400000 */
[----:B------:R-:W-:-:S05]  /*45a0*/  FFMA R4, R23, R12, R4 ;  /* 0x0000000c17047223 */ /* 0x000fca0000000004 */
[----:B------:R-:W-:-:S05]  /*45b0*/  F2FP.SATFINITE.E4M3.F32.PACK_AB_MERGE_C R3, RZ, R4, RZ ;  /* 0x00000004ff03723e */ /* 0x000fca00048070ff */
[----:B------:R0:W-:Y:S01]  /*45c0*/  @!P0 STG.E.U8 desc[UR26][R14.64+0x28], R3 ;  /* 0x000028030e008986 */ /* 0x0001e2000c10111a */
[----:B------:R-:W-:Y:S05]  /*45d0*/  @P1 BRA `(.L_x_88) ;  /* 0x0000000000041947 */ /* 0x000fea0003800000 */
[----:B------:R2:W5:Y:S02]  /*45e0*/  LDG.E.U8 R2, desc[UR26][R16.64+0x29] ;  /* 0x0000291a10027981 */ /* 0x000564000c1e1100 */
.L_x_88:
[----:B------:R-:W-:Y:S05]  /*45f0*/  BSYNC B1 ;  /* 0x0000000000017941 */ /* 0x000fea0003800000 */
.L_x_87:
[----:B------:R-:W-:Y:S05]  /*4600*/  @P1 BRA `(.L_x_89) ;  /* 0x0000000400d01947 */ /* 0x000fea0003800000 */
[----:B-----5:R-:W-:-:S04]  /*4610*/  LOP3.LUT R2, R2, 0xff, RZ, 0xc0, !PT ;  /* 0x000000ff02027812 */ /* 0x020fc800078ec0ff */
[----:B------:R-:W-:-:S05]  /*4620*/  F2FP.F16.E4M3.UNPACK_B R2, R2 ;  /* 0x00000002ff02723e */ /* 0x000fca00020006ff */
[----:B------:R-:W-:-:S05]  /*4630*/  HADD2.F32 R2, -RZ, R2.H0_H0 ;  /* 0x20000002ff027230 */ /* 0x000fca0000004100 */
[----:B------:R-:W-:-:S04]  /*4640*/  FMUL R2, R2, R13 ;  /* 0x0000000d02027220 */ /* 0x000fc80000400000 */
[----:B------:R-:W-:-:S05]  /*4650*/  FFMA R2, R21, R12, R2 ;  /* 0x0000000c15027223 */ /* 0x000fca0000000002 */
[----:B0-----:R-:W-:-:S05]  /*4660*/  F2FP.SATFINITE.E4M3.F32.PACK_AB_MERGE_C R3, RZ, R2, RZ ;  /* 0x00000002ff03723e */ /* 0x001fca00048070ff */
[----:B------:R0:W-:Y:S01]  /*4670*/  STG.E.U8 desc[UR26][R14.64+0x29], R3 ;  /* 0x000029030e007986 */ /* 0x0001e2000c10111a */
[----:B------:R-:W-:Y:S05]  /*4680*/  BRA `(.L_x_89) ;  /* 0x0000000400b07947 */ /* 0x000fea0003800000 */
.L_x_40:
[C---:B------:R-:W-:Y:S01]  /*4690*/  ISETP.GE.AND P2, PT, R25.reuse, 0x2, PT ;  /* 0x000000021900780c */ /* 0x040fe20003f46270 */
[-C--:B--2---:R-:W-:Y:S01]  /*46a0*/  FMUL R66, R66, R12.reuse ;  /* 0x0000000c42427220 */ /* 0x084fe20000400000 */
[----:B------:R-:W-:Y:S01]  /*46b0*/  ISETP.GE.AND P1, PT, R25, 0x1, PT ;  /* 0x000000011900780c */ /* 0x000fe20003f26270 */
[-C--:B------:R-:W-:Y:S01]  /*46c0*/  FMUL R69, R69, R12.reuse ;  /* 0x0000000c45457220 */ /* 0x080fe20000400000 */
[C---:B------:R-:W-:Y:S01]  /*46d0*/  ISETP.LT.OR P3, PT, R24.reuse, 0x1, !P2 ;  /* 0x000000011800780c */ /* 0x040fe20005761670 */
[-C--:B------:R-:W-:Y:S01]  /*46e0*/  FMUL R67, R67, R12.reuse ;  /* 0x0000000c43437220 */ /* 0x080fe20000400000 */
[----:B------:R-:W-:Y:S01]  /*46f0*/  ISETP.LT.OR P4, PT, R24, 0x1, !P1 ;  /* 0x000000011800780c */ /* 0x000fe20004f81670 */
[-C--:B------:R-:W-:Y:S01]  /*4700*/  FMUL R64, R64, R12.reuse ;  /* 0x0000000c40407220 */ /* 0x080fe20000400000 */
[----:B------:R-:W-:Y:S01]  /*4710*/  ISETP.GE.AND P0, PT, R25, 0x9, PT ;  /* 0x000000091900780c */ /* 0x000fe20003f06270 */
[-C--:B------:R-:W-:Y:S01]  /*4720*/  FMUL R65, R65, R12.reuse ;  /* 0x0000000c41417220 */ /* 0x080fe20000400000 */
[----:B------:R-:W-:Y:S01]  /*4730*/  ISETP.LT.OR P1, PT, R24, 0x9, !P1 ;  /* 0x000000091800780c */ /* 0x000fe20004f21670 */
[-C--:B------:R-:W-:Y:S01]  /*4740*/  FMUL R62, R62, R12.reuse ;  /* 0x0000000c3e3e7220 */ /* 0x080fe20000400000 */
[----:B------:R-:W-:Y:S01]  /*4750*/  ISETP.LT.OR P2, PT, R24, 0x9, !P2 ;  /* 0x000000091800780c */ /* 0x000fe20005741670 */
[----:B------:R-:W-:Y:S01]  /*4760*/  FMUL R63, R63, R12 ;  /* 0x0000000c3f3f7220 */ /* 0x000fe20000400000 */
[----:B------:R-:W-:Y:S01]  /*4770*/  F2FP.SATFINITE.E4M3.F32.PACK_AB_MERGE_C R5, RZ, R66, RZ ;  /* 0x00000042ff05723e */ /* 0x000fe200048070ff */
[-C--:B------:R-:W-:Y:S01]  /*4780*/  FMUL R60, R60, R12.reuse ;  /* 0x0000000c3c3c7220 */ /* 0x080fe20000400000 */
[----:B------:R-:W-:Y:S01]  /*4790*/  ISETP.LT.OR P5, PT, R24, 0x1, !P0 ;  /* 0x000000011800780c */ /* 0x000fe200047a1670 */
[-C--:B------:R-:W-:Y:S01]  /*47a0*/  FMUL R61, R61, R12.reuse ;  /* 0x0000000c3d3d7220 */ /* 0x080fe20000400000 */
[----:B------:R-:W-:Y:S01]  /*47b0*/  F2FP.SATFINITE.E4M3.F32.PACK_AB_MERGE_C R69, RZ, R69, RZ ;  /* 0x00000045ff45723e */ /* 0x000fe200048070ff */
[----:B------:R1:W-:Y:S01]  /*47c0*/  @!P3 STG.E.U8 desc[UR26][R2.64+0x1], R5 ;  /* 0x000001050200b986 */ /* 0x0003e2000c10111a */
[----:B------:R-:W-:Y:S01]  /*47d0*/  F2FP.SATFINITE.E4M3.F32.PACK_AB_MERGE_C R67, RZ, R67, RZ ;  /* 0x00000043ff43723e */ /* 0x000fe200048070ff */
[----:B------:R-:W-:Y:S01]  /*47e0*/  FMUL R58, R58, R12 ;  /* 0x0000000c3a3a7220 */ /* 0x000fe20000400000 */
[----:B------:R-:W-:Y:S01]  /*47f0*/  F2FP.SATFINITE.E4M3.F32.PACK_AB_MERGE_C R17, RZ, R64, RZ ;  /* 0x00000040ff11723e */ /* 0x000fe200048070ff */
[----:B------:R-:W-:Y:S01]  /*4800*/  @!P4 STG.E.U8 desc[UR26][R2.64], R69 ;  /* 0x000000450200c986 */ /* 0x000fe2000c10111a */
[----:B------:R-:W-:Y:S01]  /*4810*/  ISETP.GE.AND P3, PT, R25, 0xa, PT ;  /* 0x0000000a1900780c */ /* 0x000fe20003f66270 */
[-C--:B------:R-:W-:Y:S01]  /*4820*/  FMUL R56, R56, R12.reuse ;  /* 0x0000000c38387220 */ /* 0x080fe20000400000 */
[----:B------:R-:W-:Y:S01]  /*4830*/  F2FP.SATFINITE.E4M3.F32.PACK_AB_MERGE_C R65, RZ, R65, RZ ;  /* 0x00000041ff41723e */ /* 0x000fe200048070ff */
[----:B------:R-:W-:Y:S01]  /*4840*/  @!P1 STG.E.U8 desc[UR26][R14.64], R67 ;  /* 0x000000430e009986 */ /* 0x000fe2000c10111a */
[C---:B------:R-:W-:Y:S01]  /*4850*/  ISETP.LT.OR P4, PT, R24.reuse, 0x1, !P3 ;  /* 0x000000011800780c */ /* 0x040fe20005f81670 */
[-C--:B------:R-:W-:Y:S01]  /*4860*/  FMUL R59, R59, R12.reuse ;  /* 0x0000000c3b3b7220 */ /* 0x080fe20000400000 */
[C---:B------:R-:W-:Y:S01]  /*4870*/  ISETP.LT.OR P0, PT, R24.reuse, 0x9, !P0 ;  /* 0x000000091800780c */ /* 0x040fe20004701670 */
[----:B------:R2:W-:Y:S01]  /*4880*/  @!P2 STG.E.U8 desc[UR26][R14.64+0x1], R17 ;  /* 0x000001110e00a986 */ /* 0x0005e2000c10111a */
[----:B------:R-:W-:Y:S01]  /*4890*/  ISETP.GE.AND P2, PT, R25, 0x11, PT ;  /* 0x000000111900780c */ /* 0x000fe20003f46270 */
[-C--:B------:R-:W-:Y:S01]  /*48a0*/  FMUL R57, R57, R12.reuse ;  /* 0x0000000c39397220 */ /* 0x080fe20000400000 */
[----:B------:R-:W-:Y:S01]  /*48b0*/  ISETP.GE.AND P1, PT, R25, 0x12, PT ;  /* 0x000000121900780c */ /* 0x000fe20003f26270 */
[----:B------:R-:W-:Y:S01]  /*48c0*/  @!P5 STG.E.U8 desc[UR26][R2.64+0x8], R65 ;  /* 0x000008410200d986 */ /* 0x000fe2000c10111a */
[----:B------:R-:W-:Y:S01]  /*48d0*/  ISETP.LT.OR P3, PT, R24, 0x9, !P3 ;  /* 0x000000091800780c */ /* 0x000fe20005f61670 */
[-C--:B------:R-:W-:Y:S01]  /*48e0*/  FMUL R54, R54, R12.reuse ;  /* 0x0000000c36367220 */ /* 0x080fe20000400000 */
[C---:B------:R-:W-:Y:S01]  /*48f0*/  ISETP.LT.OR P6, PT, R24.reuse, 0x1, !P2 ;  /* 0x000000011800780c */ /* 0x040fe200057c1670 */
[-C--:B------:R-:W-:Y:S01]  /*4900*/  FMUL R55, R55, R12.reuse ;  /* 0x0000000c37377220 */ /* 0x080fe20000400000 */
[----:B------:R-:W-:Y:S01]  /*4910*/  ISETP.LT.OR P5, PT, R24, 0x1, !P1 ;  /* 0x000000011800780c */ /* 0x000fe20004fa1670 */
[-C--:B------:R-:W-:Y:S01]  /*4920*/  FMUL R52, R52, R12.reuse ;  /* 0x0000000c34347220 */ /* 0x080fe20000400000 */
[----:B------:R-:W-:Y:S01]  /*4930*/  ISETP.LT.OR P1, PT, R24, 0x9, !P1 ;  /* 0x000000091800780c */ /* 0x000fe20004f21670 */
[----:B------:R-:W-:Y:S01]  /*4940*/  FMUL R53, R53, R12 ;  /* 0x0000000c35357220 */ /* 0x000fe20000400000 */
[----:B-1----:R-:W-:Y:S01]  /*4950*/  F2FP.SATFINITE.E4M3.F32.PACK_AB_MERGE_C R5, RZ, R62, RZ ;  /* 0x0000003eff05723e */ /* 0x002fe200048070ff */
[-C--:B------:R-:W-:Y:S01]  /*4960*/  FMUL R50, R50, R12.reuse ;  /* 0x0000000c32327220 */ /* 0x080fe20000400000 */
[----:B------:R-:W-:Y:S01]  /*4970*/  F2FP.SATFINITE.E4M3.F32.PACK_AB_MERGE_C R63, RZ, R63, RZ ;  /* 0x0000003fff3f723e */ /* 0x000fe200048070ff */
[----:B------:R-:W-:Y:S01]  /*4980*/  FMUL R51, R51, R12 ;  /* 0x0000000c33337220 */ /* 0x000fe20000400000 */
[----:B--2---:R-:W-:Y:S01]  /*4990*/  F2FP.SATFINITE.E4M3.F32.PACK_AB_MERGE_C R17, RZ, R60, RZ ;  /* 0x0000003cff11723e */ /* 0x004fe200048070ff */
[----:B------:R1:W-:Y:S01]  /*49a0*/  @!P4 STG.E.U8 desc[UR26][R2.64+0x9], R5 ;  /* 0x000009050200c986 */ /* 0x0003e2000c10111a */
[----:B------:R-:W-:Y:S01]  /*49b0*/  F2FP.SATFINITE.E4M3.F32.PACK_AB_MERGE_C R61, RZ, R61, RZ ;  /* 0x0000003dff3d723e */ /* 0x000fe200048070ff */
[----:B------:R-:W-:Y:S01]  /*49c0*/  FMUL R48, R48, R12 ;  /* 0x0000000c30307220 */ /* 0x000fe20000400000 */
[----:B------:R-:W-:Y:S01]  /*49d0*/  F2FP.SATFINITE.E4M3.F32.PACK_AB_MERGE_C R27, RZ, R58, RZ ;  /* 0x0000003aff1b723e */ /* 0x000fe200048070ff */
[----:B------:R-:W-:Y:S01]  /*49e0*/  @!P0 STG.E.U8 desc[UR26][R14.64+0x8], R63 ;  /* 0x0000083f0e008986 */ /* 0x000fe2000c10111a */
[----:B------:R-:W-:Y:S01]  /*49f0*/  ISETP.GE.AND P0, PT, R25, 0x19, PT ;  /* 0x000000191900780c */ /* 0x000fe20003f06270 */
[-C--:B------:R-:W-:Y:S01]  /*4a00*/  FMUL R49, R49, R12.reuse ;  /* 0x0000000c31317220 */ /* 0x080fe20000400000 */
[----:B------:R-:W-:Y:S01]  /*4a10*/  ISETP.LT.OR P2, PT, R24, 0x9, !P2 ;  /* 0x000000091800780c */ /* 0x000fe20005741670 */
[----:B------:R2:W-:Y:S01]  /*4a20*/  @!P3 STG.E.U8 desc[UR26][R14.64+0x9], R17 ;  /* 0x000009110e00b986 */ /* 0x0005e2000c10111a */
[----:B------:R-:W-:Y:S01]  /*4a30*/  ISETP.GE.AND P3, PT, R25, 0x1a, PT ;  /* 0x0000001a1900780c */ /* 0x000fe20003f66270 */
[----:B------:R-:W-:Y:S01]  /*4a40*/  FMUL R22, R22, R12 ;  /* 0x0000000c16167220 */ /* 0x000fe20000400000 */
[C---:B------:R-:W-:Y:S01]  /*4a50*/  ISETP.LT.OR P4, PT, R24.reuse, 0x1, !P0 ;  /* 0x000000011800780c */ /* 0x040fe20004781670 */
[----:B------:R-:W-:Y:S01]  /*4a60*/  @!P6 STG.E.U8 desc[UR26][R2.64+0x10], R61 ;  /* 0x0000103d0200e986 */ /* 0x000fe2000c10111a */
[----:B-1----:R-:W-:Y:S01]  /*4a70*/  F2FP.SATFINITE.E4M3.F32.PACK_AB_MERGE_C R5, RZ, R56, RZ ;  /* 0x00000038ff05723e */ /* 0x002fe200048070ff */
[-C--:B------:R-:W-:Y:S01]  /*4a80*/  FMUL R23, R23, R12.reuse ;  /* 0x0000000c17177220 */ /* 0x080fe20000400000 */
[C---:B------:R-:W-:Y:S01]  /*4a90*/  ISETP.LT.OR P0, PT, R24.reuse, 0x9, !P0 ;  /* 0x000000091800780c */ /* 0x040fe20004701670 */
[----:B------:R-:W-:Y:S01]  /*4aa0*/  @!P5 STG.E.U8 desc[UR26][R2.64+0x11], R27 ;  /* 0x0000111b0200d986 */ /* 0x000fe2000c10111a */
[C---:B------:R-:W-:Y:S01]  /*4ab0*/  ISETP.LT.OR P5, PT, R24.reuse, 0x1, !P3 ;  /* 0x000000011800780c */ /* 0x040fe20005fa1670 */
[----:B------:R-:W-:Y:S01]  /*4ac0*/  FMUL R21, R21, R12 ;  /* 0x0000000c15157220 */ /* 0x000fe20000400000 */
[----:B------:R-:W-:Y:S01]  /*4ad0*/  ISETP.LT.OR P3, PT, R24, 0x9, !P3 ;  /* 0x000000091800780c */ /* 0x000fe20005f61670 */
[----:B------:R1:W-:Y:S01]  /*4ae0*/  @!P1 STG.E.U8 desc[UR26][R14.64+0x11], R5 ;  /* 0x000011050e009986 */ /* 0x0003e2000c10111a */
[----:B------:R-:W-:-:S02]  /*4af0*/  ISETP.GE.AND P1, PT, R25, 0x21, PT ;  /* 0x000000211900780c */ /* 0x000fc40003f26270 */
[----:B------:R-:W-:Y:S02]  /*4b00*/  F2FP.SATFINITE.E4M3.F32.PACK_AB_MERGE_C R59, RZ, R59, RZ ;  /* 0x0000003bff3b723e */ /* 0x000fe400048070ff */
[----:B------:R-:W-:Y:S02]  /*4b10*/  ISETP.LT.OR P6, PT, R24, 0x1, !P1 ;  /* 0x000000011800780c */ /* 0x000fe40004fc1670 */
[----:B------:R-:W-:Y:S01]  /*4b20*/  F2FP.SATFINITE.E4M3.F32.PACK_AB_MERGE_C R57, RZ, R57, RZ ;  /* 0x00000039ff39723e */ /* 0x000fe200048070ff */
[----:B------:R-:W-:Y:S01]  /*4b30*/  @!P2 STG.E.U8 desc[UR26][R14.64+0x10], R59 ;  /* 0x0000103b0e00a986 */ /* 0x000fe2000c10111a */
[----:B--2---:R-:W-:Y:S02]  /*4b40*/  F2FP.SATFINITE.E4M3.F32.PACK_AB_MERGE_C R17, RZ, R54, RZ ;  /* 0x00000036ff11723e */ /* 0x004fe400048070ff */
[----:B------:R-:W-:Y:S01]  /*4b50*/  F2FP.SATFINITE.E4M3.F32.PACK_AB_MERGE_C R55, RZ, R55, RZ ;  /* 0x00000037ff37723e */ /* 0x000fe200048070ff */
[----:B------:R-:W-:Y:S01]  /*4b60*/  @!P4 STG.E.U8 desc[UR26][R2.64+0x18], R57 ;  /* 0x000018390200c986 */ /* 0x000fe2000c10111a */
[----:B-1----:R-:W-:-:S02]  /*4b70*/  F2FP.SATFINITE.E4M3.F32.PACK_AB_MERGE_C R5, RZ, R52, RZ ;  /* 0x00000034ff05723e */ /* 0x002fc400048070ff */
[C---:B------:R-:W-:Y:S01]  /*4b80*/  ISETP.GE.AND P4, PT, R25.reuse, 0x22, PT ;  /* 0x000000221900780c */ /* 0x040fe20003f86270 */
[----:B------:R1:W-:Y:S01]  /*4b90*/  @!P5 STG.E.U8 desc[UR26][R2.64+0x19], R17 ;  /* 0x000019110200d986 */ /* 0x0003e2000c10111a */
[----:B------:R-:W-:Y:S02]  /*4ba0*/  F2FP.SATFINITE.E4M3.F32.PACK_AB_MERGE_C R53, RZ, R53, RZ ;  /* 0x00000035ff35723e */ /* 0x000fe400048070ff */
[C---:B------:R-:W-:Y:S01]  /*4bb0*/  ISETP.GE.AND P2, PT, R25.reuse, 0x29, PT ;  /* 0x000000291900780c */ /* 0x040fe20003f46270 */
[----:B------:R-:W-:Y:S01]  /*4bc0*/  @!P0 STG.E.U8 desc[UR26][R14.64+0x18], R55 ;  /* 0x000018370e008986 */ /* 0x000fe2000c10111a */
[----:B------:R-:W-:Y:S02]  /*4bd0*/  ISETP.GE.AND P0, PT, R25, 0x2a, PT ;  /* 0x0000002a1900780c */ /* 0x000fe40003f06270 */
[C---:B------:R-:W-:Y:S01]  /*4be0*/  ISETP.LT.OR P5, PT, R24.reuse, 0x1, !P4 ;  /* 0x000000011800780c */ /* 0x040fe200067a1670 */
[----:B------:R2:W-:Y:S01]  /*4bf0*/  @!P3 STG.E.U8 desc[UR26][R14.64+0x19], R5 ;  /* 0x000019050e00b986 */ /* 0x0005e2000c10111a */
[----:B------:R-:W-:-:S02]  /*4c00*/  ISETP.LT.OR P1, PT, R24, 0x9, !P1 ;  /* 0x000000091800780c */ /* 0x000fc40004f21670 */
[C---:B------:R-:W-:Y:S01]  /*4c10*/  ISETP.LT.OR P4, PT, R24.reuse, 0x9, !P4 ;  /* 0x000000091800780c */ /* 0x040fe20006781670 */
[----:B------:R3:W-:Y:S01]  /*4c20*/  @!P6 STG.E.U8 desc[UR26][R2.64+0x20], R53 ;  /* 0x000020350200e986 */ /* 0x0007e2000c10111a */
[C---:B------:R-:W-:Y:S02]  /*4c30*/  ISETP.LT.OR P3, PT, R24.reuse, 0x1, !P2 ;  /* 0x000000011800780c */ /* 0x040fe40005761670 */
[C---:B------:R-:W-:Y:S02]  /*4c40*/  ISETP.LT.OR P6, PT, R24.reuse, 0x1, !P0 ;  /* 0x000000011800780c */ /* 0x040fe400047c1670 */
[C---:B------:R-:W-:Y:S02]  /*4c50*/  ISETP.LT.OR P2, PT, R24.reuse, 0x9, !P2 ;  /* 0x000000091800780c */ /* 0x040fe40005741670 */
[----:B------:R-:W-:Y:S02]  /*4c60*/  ISETP.LT.OR P0, PT, R24, 0x9, !P0 ;  /* 0x000000091800780c */ /* 0x000fe40004701670 */
[----:B-1----:R-:W-:-:S02]  /*4c70*/  F2FP.SATFINITE.E4M3.F32.PACK_AB_MERGE_C R17, RZ, R50, RZ ;  /* 0x00000032ff11723e */ /* 0x002fc400048070ff */
[----:B------:R-:W-:Y:S02]  /*4c80*/  F2FP.SATFINITE.E4M3.F32.PACK_AB_MERGE_C R51, RZ, R51, RZ ;  /* 0x00000033ff33723e */ /* 0x000fe400048070ff */
[----:B--2---:R-:W-:Y:S01]  /*4c90*/  F2FP.SATFINITE.E4M3.F32.PACK_AB_MERGE_C R5, RZ, R48, RZ ;  /* 0x00000030ff05723e */ /* 0x004fe200048070ff */
[----:B------:R3:W-:Y:S01]  /*4ca0*/  @!P5 STG.E.U8 desc[UR26][R2.64+0x21], R17 ;  /* 0x000021110200d986 */ /* 0x0007e2000c10111a */
[----:B------:R-:W-:Y:S02]  /*4cb0*/  F2FP.SATFINITE.E4M3.F32.PACK_AB_MERGE_C R49, RZ, R49, RZ ;  /* 0x00000031ff31723e */ /* 0x000fe400048070ff */
[----:B------:R-:W-:Y:S01]  /*4cc0*/  F2FP.SATFINITE.E4M3.F32.PACK_AB_MERGE_C R25, RZ, R22, RZ ;  /* 0x00000016ff19723e */ /* 0x000fe200048070ff */
[----:B------:R3:W-:Y:S01]  /*4cd0*/  @!P1 STG.E.U8 desc[UR26][R14.64+0x20], R51 ;  /* 0x000020330e009986 */ /* 0x0007e2000c10111a */
[----:B------:R-:W-:Y:S02]  /*4ce0*/  F2FP.SATFINITE.E4M3.F32.PACK_AB_MERGE_C R23, RZ, R23, RZ ;  /* 0x00000017ff17723e */ /* 0x000fe400048070ff */
[----:B------:R-:W-:Y:S01]  /*4cf0*/  F2FP.SATFINITE.E4M3.F32.PACK_AB_MERGE_C R21, RZ, R21, RZ ;  /* 0x00000015ff15723e */ /* 0x000fe200048070ff */
[----:B------:R3:W-:Y:S04]  /*4d00*/  @!P4 STG.E.U8 desc[UR26][R14.64+0x21], R5 ;  /* 0x000021050e00c986 */ /* 0x0007e8000c10111a */
[----:B------:R3:W-:Y:S04]  /*4d10*/  @!P3 STG.E.U8 desc[UR26][R2.64+0x28], R49 ;  /* 0x000028310200b986 */ /* 0x0007e8000c10111a */
[----:B------:R3:W-:Y:S04]  /*4d20*/  @!P6 STG.E.U8 desc[UR26][R2.64+0x29], R25 ;  /* 0x000029190200e986 */ /* 0x0007e8000c10111a */
[----:B------:R3:W-:Y:S04]  /*4d30*/  @!P2 STG.E.U8 desc[UR26][R14.64+0x28], R23 ;  /* 0x000028170e00a986 */ /* 0x0007e8000c10111a */
[----:B------:R3:W-:Y:S02]  /*4d40*/  @!P0 STG.E.U8 desc[UR26][R14.64+0x29], R21 ;  /* 0x000029150e008986 */ /* 0x0007e4000c10111a */
.L_x_89:
[----:B------:R-:W-:Y:S05]  /*4d50*/  BSYNC B0 ;  /* 0x0000000000007941 */ /* 0x000fea0003800000 */
.L_x_39:
[----:B---3-5:R-:W-:Y:S01]  /*4d60*/  IMAD.U32 R2, RZ, RZ, UR24 ;  /* 0x00000018ff027e24 */ /* 0x028fe2000f8e00ff */
[----:B------:R-:W-:Y:S01]  /*4d70*/  ULDC.64 UR20, c[0x0][0x650] ;  /* 0x0001940000147ab9 */ /* 0x000fe20000000a00 */
[----:B0-----:R-:W-:Y:S01]  /*4d80*/  IMAD.U32 R3, RZ, RZ, UR25 ;  /* 0x00000019ff037e24 */ /* 0x001fe2000f8e00ff */
[----:B------:R0:W-:Y:S01]  /*4d90*/  SYNCS.ARRIVE.TRANS64.A1T0 RZ, [R19+UR18], RZ ;  /* 0x000000ff13ff79a7 */ /* 0x0001e20008100012 */
[----:B------:R-:W-:Y:S01]  /*4da0*/  IMAD.U32 R3, RZ, RZ, UR6 ;  /* 0x00000006ff037e24 */ /* 0x000fe2000f8e00ff */
[C---:B------:R-:W-:Y:S01]  /*4db0*/  LEA R0, P0, R2.reuse, R0, 0x1 ;  /* 0x0000000002007211 */ /* 0x040fe200078008ff */
[----:B------:R-:W-:Y:S01]  /*4dc0*/  IMAD.MOV.U32 R4, RZ, RZ, -0x1 ;  /* 0xffffffffff047424 */ /* 0x000fe200078e00ff */
[----:B------:R-:W-:Y:S02]  /*4dd0*/  PRMT R5, RZ, 0x7610, R5 ;  /* 0x00007610ff057816 */ /* 0x000fe40000000005 */
[----:B------:R-:W-:Y:S01]  /*4de0*/  LEA.HI.X R9, R2, R9, R3, 0x1, P0 ;  /* 0x0000000902097211 */ /* 0x000fe200000f0c03 */
[----:B------:R-:W-:Y:S01]  /*4df0*/  IMAD.MOV.U32 R2, RZ, RZ, -0x1 ;  /* 0xffffffffff027424 */ /* 0x000fe200078e00ff */
[----:B------:R-:W-:Y:S01]  /*4e00*/  ISETP.GE.U32.AND P0, PT, R0, UR20, PT ;  /* 0x0000001400007c0c */ /* 0x000fe2000bf06070 */
[----:B------:R-:W-:-:S03]  /*4e10*/  IMAD.MOV.U32 R3, RZ, RZ, -0x1 ;  /* 0xffffffffff037424 */ /* 0x000fc600078e00ff */
[----:B------:R-:W-:-:S13]  /*4e20*/  ISETP.GE.U32.AND.EX P0, PT, R9, UR21, PT, P0 ;  /* 0x0000001509007c0c */ /* 0x000fda000bf06100 */
[----:B0-----:R-:W-:Y:S05]  /*4e30*/  @P0 BRA `(.L_x_90) ;  /* 0x0000000400880947 */ /* 0x001fea0003800000 */
[----:B------:R-:W0:Y:S01]  /*4e40*/  S2UR UR15, SR_CTAID.X ;  /* 0x00000000000f79c3 */ /* 0x000e220000002500 */
[----:B------:R-:W-:Y:S01]  /*4e50*/  ULDC.64 UR20, c[0x0][0x628] ;  /* 0x00018a0000147ab9 */ /* 0x000fe20000000a00 */
[----:B------:R-:W-:Y:S01]  /*4e60*/  ULDC UR4, c[0x0][0x150] ;  /* 0x0000540000047ab9 */ /* 0x000fe20000000800 */
[----:B------:R-:W-:Y:S01]  /*4e70*/  ISETP.NE.U32.AND P0, PT, RZ, UR20, PT ;  /* 0x00000014ff007c0c */ /* 0x000fe2000bf05070 */
[----:B------:R-:W-:Y:S01]  /*4e80*/  ULDC UR19, c[0x0][0x630] ;  /* 0x00018c0000137ab9 */ /* 0x000fe20000000800 */
[C---:B------:R-:W-:Y:S01]  /*4e90*/  R2UR UR32, R0.reuse ;  /* 0x00000000002072ca */ /* 0x040fe200000e0000 */
[----:B------:R-:W-:Y:S01]  /*4ea0*/  ULDC UR34, c[0x0][0x154] ;  /* 0x0000550000227ab9 */ /* 0x000fe20000000800 */
[----:B------:R-:W-:Y:S01]  /*4eb0*/  ISETP.NE.AND.EX P0, PT, RZ, UR21, PT, P0 ;  /* 0x00000015ff007c0c */ /* 0x000fe2000bf05300 */
[----:B------:R-:W3:Y:S01]  /*4ec0*/  S2UR UR35, SR_CTAID.Y ;  /* 0x00000000002379c3 */ /* 0x000ee20000002600 */
[----:B------:R-:W-:Y:S02]  /*4ed0*/  R2UR UR33, R9 ;  /* 0x00000000092172ca */ /* 0x000fe400000e0000 */
[----:B------:R-:W-:-:S02]  /*4ee0*/  R2UR UR30, R0 ;  /* 0x00000000001e72ca */ /* 0x000fc400000e0000 */
[----:B------:R-:W-:Y:S02]  /*4ef0*/  R2UR UR31, R9 ;  /* 0x00000000091f72ca */ /* 0x000fe400000e0000 */
[----:B0-----:R-:W-:-:S05]  /*4f00*/  I2FP.F32.U32 R2, UR15 ;  /* 0x0000000f00027c45 */ /* 0x001fca0008201000 */
[----:B------:R-:W-:-:S04]  /*4f10*/  FMUL R2, R2, UR4 ;  /* 0x0000000402027c20 */ /* 0x000fc80008400000 */
[----:B------:R0:W0:Y:S01]  /*4f20*/  F2I.U32.TRUNC.NTZ R3, R2 ;  /* 0x0000000200037305 */ /* 0x000022000020f000 */
[----:B---3--:R-:W-:Y:S05]  /*4f30*/  @!P0 BRA `(.L_x_91) ;  /* 0x0000000000308947 */ /* 0x008fea0003800000 */
        /* <DEDUP_REMOVED lines=11> */
[----:B------:R-:W-:-:S12]  /*4ff0*/  UIMAD.WIDE.U32.X UR30, UR16, UR21, UR30, UP0 ;  /* 0x00000015101e72a5 */ /* 0x000fd800080e041e */
.L_x_91:
[----:B------:R-:W-:Y:S01]  /*5000*/  USHF.R.U64 UR4, UR30, UR19, UR31 ;  /* 0x000000131e047299 */ /* 0x000fe2000800121f */
[----:B0-----:R-:W-:Y:S01]  /*5010*/  I2FP.F32.U32 R2, UR35 ;  /* 0x0000002300027c45 */ /* 0x001fe20008201000 */
[----:B------:R-:W-:Y:S01]  /*5020*/  USHF.R.U32.HI UR16, URZ, UR19, UR31 ;  /* 0x000000133f107299 */ /* 0x000fe2000801161f */
[----:B------:R-:W-:Y:S01]  /*5030*/  R2UR UR30, R3 ;  /* 0x00000000031e72ca */ /* 0x000fe200000e0000 */
[----:B------:R-:W-:Y:S02]  /*5040*/  UIADD3 UR19, UP0, URZ, -UR4, URZ ;  /* 0x800000043f137290 */ /* 0x000fe4000ff1e03f */
[----:B------:R-:W-:Y:S01]  /*5050*/  FMUL R2, R2, UR34 ;  /* 0x0000002202027c20 */ /* 0x000fe20008400000 */
[----:B------:R-:W-:Y:S01]  /*5060*/  ULDC.64 UR20, c[0x0][0x620] ;  /* 0x0001880000147ab9 */ /* 0x000fe20000000a00 */
[----:B------:R-:W-:Y:S01]  /*5070*/  UIADD3.X UR16, URZ, ~UR16, URZ, UP0, !UPT ;  /* 0x800000103f107290 */ /* 0x000fe200087fe43f */
[----:B------:R-:W-:Y:S01]  /*5080*/  UMOV UR22, UR32 ;  /* 0x0000002000167c82 */ /* 0x000fe20008000000 */
[----:B------:R-:W-:-:S02]  /*5090*/  UMOV UR23, UR33 ;  /* 0x0000002100177c82 */ /* 0x000fc40008000000 */
[----:B------:R-:W0:Y:S01]  /*50a0*/  F2I.U32.TRUNC.NTZ R2, R2 ;  /* 0x0000000200027305 */ /* 0x000e22000020f000 */
[----:B------:R-:W-:Y:S02]  /*50b0*/  UIMAD UR16, UR16, UR20, URZ ;  /* 0x00000014101072a4 */ /* 0x000fe4000f8e023f */
[----:B------:R-:W-:Y:S02]  /*50c0*/  UIMAD.WIDE.U32 UR22, UR19, UR20, UR22 ;  /* 0x00000014131672a5 */ /* 0x000fe4000f8e0016 */
[----:B------:R-:W-:Y:S01]  /*50d0*/  UIMAD UR19, UR19, UR21, UR16 ;  /* 0x00000015131372a4 */ /* 0x000fe2000f8e0210 */
[----:B------:R-:W-:Y:S01]  /*50e0*/  ULDC UR38, c[0x0][0x658] ;  /* 0x0001960000267ab9 */ /* 0x000fe20000000800 */
[----:B------:R-:W-:Y:S02]  /*50f0*/  UMOV UR28, 0xffffffff ;  /* 0xffffffff001c7882 */ /* 0x000fe40000000000 */
[----:B------:R-:W-:Y:S01]  /*5100*/  UIADD3 UR23, UR23, UR19, URZ ;  /* 0x0000001317177290 */ /* 0x000fe2000fffe03f */
[----:B------:R-:W-:Y:S01]  /*5110*/  ULDC UR29, c[0x0][0x618] ;  /* 0x00018600001d7ab9 */ /* 0x000fe20000000800 */
[----:B------:R-:W-:Y:S01]  /*5120*/  ULDC.64 UR20, c[0x0][0x640] ;  /* 0x0001900000147ab9 */ /* 0x000fe20000000a00 */
[----:B------:R-:W-:Y:S01]  /*5130*/  USHF.L.U32 UR34, UR28, UR38, URZ ;  /* 0x000000261c227299 */ /* 0x000fe2000800063f */
[----:B------:R-:W-:Y:S01]  /*5140*/  ISETP.NE.U32.AND P0, PT, RZ, UR20, PT ;  /* 0x00000014ff007c0c */ /* 0x000fe2000bf05070 */
[----:B------:R-:W-:Y:S01]  /*5150*/  USHF.R.U64 UR28, UR22, UR29, UR23 ;  /* 0x0000001d161c7299 */ /* 0x000fe20008001217 */
[----:B0-----:R-:W-:Y:S01]  /*5160*/  R2UR UR32, R2 ;  /* 0x00000000022072ca */ /* 0x001fe200000e0000 */
[----:B------:R-:W-:Y:S01]  /*5170*/  USHF.R.U32.HI UR22, URZ, UR29, UR23 ;  /* 0x0000001d3f167299 */ /* 0x000fe20008011617 */
[----:B------:R-:W-:Y:S01]  /*5180*/  ISETP.NE.AND.EX P0, PT, RZ, UR21, PT, P0 ;  /* 0x00000015ff007c0c */ /* 0x000fe2000bf05300 */
[----:B------:R-:W-:Y:S01]  /*5190*/  ULDC UR33, c[0x0][0x608] ;  /* 0x0001820000217ab9 */ /* 0x000fe20000000800 */
[----:B------:R-:W-:-:S02]  /*51a0*/  ULOP3.LUT UR39, URZ, UR34, URZ, 0x33, !UPT ;  /* 0x000000223f277292 */ /* 0x000fc4000f8e333f */
[----:B------:R-:W-:Y:S02]  /*51b0*/  USHF.R.U64 UR34, UR28, UR33, UR22 ;  /* 0x000000211c227299 */ /* 0x000fe40008001216 */
[----:B------:R-:W-:Y:S01]  /*51c0*/  USHF.R.U32.HI UR22, URZ, UR33, UR22 ;  /* 0x000000213f167299 */ /* 0x000fe20008011616 */
[----:B------:R-:W-:Y:S01]  /*51d0*/  UMOV UR36, 0x1 ;  /* 0x0000000100247882 */ /* 0x000fe20000000000 */
[----:B------:R-:W-:Y:S02]  /*51e0*/  UIADD3 UR30, -UR30, URZ, URZ ;  /* 0x0000003f1e1e7290 */ /* 0x000fe4000fffe13f */
[----:B------:R-:W-:Y:S02]  /*51f0*/  USHF.L.U32 UR29, UR36, UR38, URZ ;  /* 0x00000026241d7299 */ /* 0x000fe4000800063f */
[----:B------:R-:W-:Y:S01]  /*5200*/  USHF.R.U64 UR36, UR34, UR38, UR22 ;  /* 0x0000002622247299 */ /* 0x000fe20008001216 */
[----:B------:R-:W-:Y:S01]  /*5210*/  ULDC UR31, c[0x0][0x144] ;  /* 0x00005100001f7ab9 */ /* 0x000fe20000000800 */
[----:B------:R-:W-:Y:S01]  /*5220*/  ULDC UR16, c[0x0][0x600] ;  /* 0x0001800000107ab9 */ /* 0x000fe20000000800 */
[----:B------:R-:W-:-:S02]  /*5230*/  UIADD3 UR37, -UR32, URZ, URZ ;  /* 0x0000003f20257290 */ /* 0x000fc4000fffe13f */
[----:B------:R-:W-:Y:S02]  /*5240*/  USHF.R.U32.HI UR33, URZ, UR38, UR22 ;  /* 0x000000263f217299 */ /* 0x000fe40008011616 */
[----:B------:R-:W-:Y:S02]  /*5250*/  UIADD3 UR19, UR16, -0x1, URZ ;  /* 0xffffffff10137890 */ /* 0x000fe4000fffe03f */
[----:B------:R-:W-:Y:S01]  /*5260*/  UIMAD UR38, UR31, UR30, UR15 ;  /* 0x0000001e1f2672a4 */ /* 0x000fe2000f8e020f */
[----:B------:R-:W-:Y:S01]  /*5270*/  ULDC UR42, c[0x0][0x148] ;  /* 0x00005200002a7ab9 */ /* 0x000fe20000000800 */
[----:B------:R-:W-:Y:S01]  /*5280*/  ULDC UR40, c[0x0][0x648] ;  /* 0x0001920000287ab9 */ /* 0x000fe20000000800 */
[----:B------:R-:W-:Y:S01]  /*5290*/  ULDC UR41, c[0x0][0x638] ;  /* 0x00018e0000297ab9 */ /* 0x000fe20000000800 */
        /* <DEDUP_REMOVED lines=12> */
.L_x_92:
[----:B------:R-:W-:Y:S01]  /*5360*/  USHF.R.U64 UR15, UR32, UR40, UR33 ;  /* 0x00000028200f7299 */ /* 0x000fe20008001221 */
[----:B------:R-:W-:Y:S01]  /*5370*/  IMAD.MOV.U32 R5, RZ, RZ, 0x1 ;  /* 0x00000001ff057424 */ /* 0x000fe200078e00ff */
[----:B------:R-:W-:Y:S01]  /*5380*/  ULOP3.LUT UR34, UR34, UR39, URZ, 0xc0, !UPT ;  /* 0x0000002722227292 */ /* 0x000fe2000f8ec03f */
[----:B------:R-:W-:Y:S01]  /*5390*/  IMAD.U32 R4, RZ, RZ, UR4 ;  /* 0x00000004ff047e24 */ /* 0x000fe2000f8e00ff */
[----:B------:R-:W-:Y:S02]  /*53a0*/  UIADD3 UR20, -UR15, URZ, URZ ;  /* 0x0000003f0f147290 */ /* 0x000fe4000fffe13f */
[----:B------:R-:W-:Y:S02]  /*53b0*/  ULOP3.LUT UR28, UR28, UR19, URZ, 0xc0, !UPT ;  /* 0x000000131c1c7292 */ /* 0x000fe4000f8ec03f */
[----:B------:R-:W-:Y:S02]  /*53c0*/  @UP2 UIMAD UR38, UR42, UR37, UR35 ;  /* 0x000000252a2622a4 */ /* 0x000fe4000f8e0223 */
[----:B------:R-:W-:-:S02]  /*53d0*/  UIMAD UR15, UR29, UR15, UR34 ;  /* 0x0000000f1d0f72a4 */ /* 0x000fc4000f8e0222 */
[----:B------:R-:W-:-:S03]  /*53e0*/  UIMAD UR19, UR20, UR41, UR36 ;  /* 0x00000029141372a4 */ /* 0x000fc6000f8e0224 */
[----:B------:R-:W-:Y:S01]  /*53f0*/  ULDC UR20, c[0x0][0x610] ;  /* 0x0001840000147ab9 */ /* 0x000fe20000000800 */
[----:B------:R-:W-:Y:S02]  /*5400*/  UIMAD UR19, UR19, UR16, UR28 ;  /* 0x00000010131372a4 */ /* 0x000fe4000f8e021c */
[----:B------:R-:W-:-:S04]  /*5410*/  UIMAD UR15, UR15, UR20, UR38 ;  /* 0x000000140f0f72a4 */ /* 0x000fc8000f8e0226 */
[----:B------:R-:W-:Y:S02]  /*5420*/  USEL UR16, UR19, UR15, !UP2 ;  /* 0x0000000f13107287 */ /* 0x000fe4000d000000 */
[----:B------:R-:W-:-:S04]  /*5430*/  USEL UR15, UR15, UR19, !UP2 ;  /* 0x000000130f0f7287 */ /* 0x000fc8000d000000 */
[----:B------:R-:W-:Y:S02]  /*5440*/  IMAD.U32 R3, RZ, RZ, UR16 ;  /* 0x00000010ff037e24 */ /* 0x000fe4000f8e00ff */
[----:B------:R-:W-:-:S07]  /*5450*/  IMAD.U32 R2, RZ, RZ, UR15 ;  /* 0x0000000fff027e24 */ /* 0x000fce000f8e00ff */
.L_x_90:
[----:B------:R-:W-:Y:S01]  /*5460*/  UIADD3 UR10, UR8, UR10, URZ ;  /* 0x0000000a080a7290 */ /* 0x000fe2000fffe03f */
[----:B------:R-:W-:Y:S02]  /*5470*/  LOP3.LUT P0, RZ, R5, 0xff, RZ, 0xc0, !PT ;  /* 0x000000ff05ff7812 */ /* 0x000fe4000780c0ff */
[----:B------:R-:W-:Y:S01]  /*5480*/  LOP3.LUT R68, R68, 0x1, RZ, 0x3c, !PT ;  /* 0x0000000144447812 */ /* 0x000fe200078e3cff */
[----:B------:R-:W-:Y:S02]  /*5490*/  USHF.R.U32.HI UR4, URZ, 0x4, UR10 ;  /* 0x000000043f047899 */ /* 0x000fe4000801160a */
[----:B------:R-:W-:Y:S02]  /*54a0*/  UISETP.GT.U32.AND UP0, UPT, UR10, 0xf, UPT ;  /* 0x0000000f0a00788c */ /* 0x000fe4000bf04070 */
[----:B------:R-:W-:Y:S02]  /*54b0*/  ULOP3.LUT UR4, UR4, 0x1, URZ, 0xc0, !UPT ;  /* 0x0000000104047892 */ /* 0x000fe4000f8ec03f */
[----:B------:R-:W-:-:S02]  /*54c0*/  UISETP.LT.U32.AND UP0, UPT, UR8, 0x10, UP0 ;  /* 0x000000100800788c */ /* 0x000fc40008701070 */
[----:B------:R-:W-:Y:S02]  /*54d0*/  UISETP.NE.U32.AND UP1, UPT, UR4, 0x1, UPT ;  /* 0x000000010400788c */ /* 0x000fe4000bf25070 */
[----:B------:R-:W-:Y:S02]  /*54e0*/  USEL UR15, URZ, 0x1, !UP0 ;  /* 0x000000013f0f7887 */ /* 0x000fe4000c000000 */
[----:B------:R-:W-:Y:S02]  /*54f0*/  UISETP.GT.U32.AND UP1, UPT, UR8, 0xf, !UP1 ;  /* 0x0000000f0800788c */ /* 0x000fe4000cf24070 */
[----:B------:R-:W-:Y:S02]  /*5500*/  ULOP3.LUT UR10, UR10, 0xf, URZ, 0xc0, !UPT ;  /* 0x0000000f0a0a7892 */ /* 0x000fe4000f8ec03f */
[----:B------:R-:W-:-:S04]  /*5510*/  USEL UR4, URZ, 0x1, !UP1 ;  /* 0x000000013f047887 */ /* 0x000fc8000c800000 */
[----:B------:R-:W-:Y:S01]  /*5520*/  ULOP3.LUT UR12, UR4, UR12, UR15, 0x96, !UPT ;  /* 0x0000000c040c7292 */ /* 0x000fe2000f8e960f */
[----:B------:R-:W-:Y:S11]  /*5530*/  @P0 BRA `(.L_x_93) ;  /* 0xffffffc400040947 */ /* 0x000ff6000383ffff */
[----:B------:R-:W-:Y:S05]  /*5540*/  EXIT ;  /* 0x000000000000794d */ /* 0x000fea0003800000 */
.L_x_17:
[----:B------:R-:W-:-:S08]  /*5550*/  ISETP.NE.AND P0, PT, RZ, UR8, PT ;  /* 0x00000008ff007c0c */ /* 0x000fd0000bf05270 */
[----:B--23-5:R-:W0:-:S00]  /*5560*/  USETMAXREG.DEALLOC.CTAPOOL 0x28 ;  /* 0x00000028000079c8 */ /* 0x02ce0000080e0500 */
[----:B------:R-:W-:Y:S05]  /*5570*/  @P0 EXIT ;  /* 0x000000000000094d */ /* 0x000fea0003800000 */
[----:B0-----:R-:W-:Y:S01]  /*5580*/  LOP3.LUT P0, RZ, R10, 0xff, RZ, 0xc0, !PT ;  /* 0x000000ff0aff7812 */ /* 0x001fe2000780c0ff */
[----:B------:R-:W-:Y:S02]  /*5590*/  IMAD.MOV.U32 R11, RZ, RZ, 0x1 ;  /* 0x00000001ff0b7424 */ /* 0x000fe400078e00ff */
[----:B------:R-:W-:-:S10]  /*55a0*/  IMAD.MOV.U32 R10, RZ, RZ, RZ ;  /* 0x000000ffff0a7224 */ /* 0x000fd400078e00ff */
[----:B------:R-:W-:Y:S05]  /*55b0*/  @!P0 BRA `(.L_x_94) ;  /* 0x0000000c002c8947 */ /* 0x000fea0003800000 */
[----:B------:R-:W0:Y:S01]  /*55c0*/  S2R R12, SR_CgaCtaId ;  /* 0x00000000000c7919 */ /* 0x000e220000008800 */
[----:B------:R-:W-:Y:S01]  /*55d0*/  LOP3.LUT P0, RZ, R5, 0x1f, RZ, 0xc0, !PT ;  /* 0x0000001f05ff7812 */ /* 0x000fe2000780c0ff */
[----:B------:R-:W-:Y:S01]  /*55e0*/  ULDC UR13, c[0x0][0x658] ;  /* 0x00019600000d7ab9 */ /* 0x000fe20000000800 */
[----:B------:R-:W-:Y:S01]  /*55f0*/  UMOV UR8, 0xffffffff ;  /* 0xffffffff00087882 */ /* 0x000fe20000000000 */
[----:B------:R-:W-:Y:S01]  /*5600*/  BSSY B0, `(.L_x_94) ;  /* 0x00000c6000007945 */ /* 0x000fe20003800000 */
[----:B------:R-:W-:Y:S01]  /*5610*/  USHF.L.U32 UR8, UR8, UR13, URZ ;  /* 0x0000000d08087299 */ /* 0x000fe2000800063f */
[C---:B------:R-:W-:Y:S01]  /*5620*/  ISETP.NE.AND P3, PT, R6.reuse, RZ, PT ;  /* 0x000000ff0600720c */ /* 0x040fe20003f65270 */
[----:B------:R-:W-:Y:S01]  /*5630*/  IMAD.MOV.U32 R13, RZ, RZ, 0x1 ;  /* 0x00000001ff0d7424 */ /* 0x000fe200078e00ff */
[----:B------:R-:W-:Y:S01]  /*5640*/  ISETP.NE.OR P0, PT, R6, RZ, !P0 ;  /* 0x000000ff0600720c */ /* 0x000fe20004705670 */
[----:B------:R-:W-:Y:S01]  /*5650*/  IMAD.MOV.U32 R11, RZ, RZ, 0x1 ;  /* 0x00000001ff0b7424 */ /* 0x000fe200078e00ff */
[----:B------:R-:W-:Y:S01]  /*5660*/  ULDC UR4, c[0x0][0x600] ;  /* 0x0001800000047ab9 */ /* 0x000fe20000000800 */
[----:B------:R-:W-:Y:S01]  /*5670*/  IMAD.MOV.U32 R10, RZ, RZ, RZ ;  /* 0x000000ffff0a7224 */ /* 0x000fe200078e00ff */
[----:B------:R-:W-:Y:S01]  /*5680*/  UMOV UR9, 0x1 ;  /* 0x0000000100097882 */ /* 0x000fe20000000000 */
[----:B------:R-:W-:-:S02]  /*5690*/  UIADD3 UR27, UR7, 0x1, URZ ;  /* 0x00000001071b7890 */ /* 0x000fc4000fffe03f */
[----:B------:R-:W-:Y:S02]  /*56a0*/  ULOP3.LUT UR26, UR5, 0x2, URZ, 0xfc, !UPT ;  /* 0x00000002051a7892 */ /* 0x000fe4000f8efc3f */
[----:B------:R-:W-:Y:S02]  /*56b0*/  UIADD3 UR4, UR4, -0x1, URZ ;  /* 0xffffffff04047890 */ /* 0x000fe4000fffe03f */
[----:B------:R-:W-:Y:S02]  /*56c0*/  USHF.L.U32 UR13, UR9, UR13, URZ ;  /* 0x0000000d090d7299 */ /* 0x000fe4000800063f */
[----:B------:R-:W-:Y:S01]  /*56d0*/  ULOP3.LUT UR14, URZ, UR8, URZ, 0x33, !UPT ;  /* 0x000000083f0e7292 */ /* 0x000fe2000f8e333f */
[----:B------:R-:W-:Y:S01]  /*56e0*/  ULDC.64 UR22, c[0x0][0x198] ;  /* 0x0000660000167ab9 */ /* 0x000fe20000000a00 */
[----:B0-----:R-:W-:-:S10]  /*56f0*/  LOP3.LUT R12, R12, 0x1, RZ, 0xc0, !PT ;  /* 0x000000010c0c7812 */ /* 0x001fd400078ec0ff */
.L_x_106:
[----:B------:R-:W-:-:S03]  /*5700*/  UMOV UR8, 0xffffffff ;  /* 0xffffffff00087882 */ /* 0x000fc60000000000 */
[----:B------:R-:W-:Y:S05]  /*5710*/  BRA.DIV UR8, `(.L_x_95) ;  /* 0x0000001608a07947 */ /* 0x000fea000b800000 */
[----:B------:R-:W-:-:S13]  /*5720*/  ELECT P1, URZ, PT ;  /* 0x00000000003f782f */ /* 0x000fda0003820000 */
.L_x_131:
[----:B------:R-:W0:Y:S01]  /*5730*/  LDC R5, c[0x0][0x28c] ;  /* 0x0000a300ff057b82 */ /* 0x000e220000000800 */
[----:B------:R-:W-:Y:S01]  /*5740*/  BSSY B1, `(.L_x_96) ;  /* 0x000003b000017945 */ /* 0x000fe20003800000 */
[----:B0-----:R-:W-:-:S13]  /*5750*/  ISETP.LT.OR P1, PT, R5, 0x1, !P1 ;  /* 0x000000010500780c */ /* 0x001fda0004f21670 */
[----:B------:R-:W-:Y:S05]  /*5760*/  @P1 BRA `(.L_x_97) ;  /* 0x0000000000e01947 */ /* 0x000fea0003800000 */
[----:B------:R-:W-:Y:S02]  /*5770*/  IMAD R5, R3, 0x2, R12 ;  /* 0x0000000203057824 */ /* 0x000fe400078e020c */
[----:B------:R-:W-:Y:S02]  /*5780*/  IMAD.SHL.U32 R8, R2, 0x40, RZ ;  /* 0x0000004002087824 */ /* 0x000fe400078e00ff */
[----:B------:R-:W-:Y:S02]  /*5790*/  IMAD.MOV.U32 R15, RZ, RZ, RZ ;  /* 0x000000ffff0f7224 */ /* 0x000fe400078e00ff */
[----:B------:R-:W-:Y:S02]  /*57a0*/  IMAD.U32 R17, RZ, RZ, UR27 ;  /* 0x0000001bff117e24 */ /* 0x000fe4000f8e00ff */
[----:B------:R-:W-:Y:S02]  /*57b0*/  IMAD.MOV.U32 R2, RZ, RZ, R11 ;  /* 0x000000ffff027224 */ /* 0x000fe400078e000b */
[----:B------:R-:W-:-:S02]  /*57c0*/  IMAD.MOV.U32 R3, RZ, RZ, R10 ;  /* 0x000000ffff037224 */ /* 0x000fc400078e000a */
[----:B------:R-:W-:-:S07]  /*57d0*/  IMAD R7, R5, 0x18, RZ ;  /* 0x0000001805077824 */ /* 0x000fce00078e02ff */
.L_x_101:
[----:B------:R-:W0:Y:S01]  /*57e0*/  S2R R6, SR_CgaCtaId ;  /* 0x0000000000067919 */ /* 0x000e220000008800 */
[----:B------:R-:W-:-:S04]  /*57f0*/  MOV R5, 0x400 ;  /* 0x0000040000057802 */ /* 0x000fc80000000f00 */
[----:B0-----:R-:W-:Y:S02]  /*5800*/  LEA R16, R6, R5, 0x18 ;  /* 0x0000000506107211 */ /* 0x001fe400078ec0ff */
[----:B------:R-:W-:Y:S01]  /*5810*/  SHF.L.U32 R5, R2, 0x1f, RZ ;  /* 0x0000001f02057819 */ /* 0x000fe200000006ff */
[----:B------:R-:W0:Y:S02]  /*5820*/  @!P3 LDC R6, c[0x0][0x500] ;  /* 0x00014000ff06bb82 */ /* 0x000e240000000800 */
[----:B------:R-:W-:-:S04]  /*5830*/  IMAD R14, R3, 0x8, R16 ;  /* 0x00000008030e7824 */ /* 0x000fc800078e0210 */
[----:B------:R-:W1:Y:S02]  /*5840*/  SYNCS.PHASECHK.TRANS64.TRYWAIT P1, [R14+URZ+0x80], R5 ;  /* 0x000080050e0075a7 */ /* 0x000e64000802017f */
[----:B-1----:R-:W-:Y:S05]  /*5850*/  @!P1 BRA `(.L_x_98) ;  /* 0x0000001400709947 */ /* 0x002fea0003800000 */
.L_x_132:
[----:B------:R-:W-:Y:S01]  /*5860*/  UPRMT UR8, UR26, 0x9910, URZ ;  /* 0x000099101a087896 */ /* 0x000fe2000800003f */
[----:B0-----:R0:W-:Y:S03]  /*5870*/  @!P3 SYNCS.ARRIVE.TRANS64 RZ, [R14+URZ], R6 ;  /* 0x000000060effb9a7 */ /* 0x0011e6000800003f */
[----:B------:R-:W-:-:S06]  /*5880*/  UISETP.NE.AND UP0, UPT, UR8, 0x2, UPT ;  /* 0x000000020800788c */ /* 0x000fcc000bf05270 */
[----:B------:R-:W-:-:S13]  /*5890*/  PLOP3.LUT P1, PT, PT, PT, UP0, 0x80, 0x0 ;  /* 0x000000000000781c */ /* 0x000fda0003f2f008 */
[----:B0-----:R-:W-:Y:S05]  /*58a0*/  @P1 BRA `(.L_x_99) ;  /* 0x0000000000041947 */ /* 0x001fea0003800000 */
[----:B------:R-:W-:Y:S01]  /*58b0*/  BPT.TRAP 0x1 ;  /* 0x000000040000795c */ /* 0x000fe20000300000 */
.L_x_99:
[----:B------:R-:W-:Y:S05]  /*58c0*/  @P0 BRA `(.L_x_100) ;  /* 0x0000000000040947 */ /* 0x000fea0003800000 */
[----:B------:R-:W-:Y:S01]  /*58d0*/  BPT.TRAP 0x1 ;  /* 0x000000040000795c */ /* 0x000fe20000300000 */
.L_x_100:
[C---:B-1----:R-:W-:Y:S01]  /*58e0*/  IMAD R5, R3.reuse, 0x2, R12 ;  /* 0x0000000203057824 */ /* 0x042fe200078e020c */
[----:B------:R-:W-:Y:S01]  /*58f0*/  R2UR UR20, R8 ;  /* 0x00000000081472ca */ /* 0x000fe200000e0000 */
[--C-:B------:R-:W-:Y:S01]  /*5900*/  IMAD R6, R3, 0x2000, R16.reuse ;  /* 0x0000200003067824 */ /* 0x100fe200078e0210 */
[----:B------:R-:W-:Y:S01]  /*5910*/  R2UR UR9, R14 ;  /* 0x000000000e0972ca */ /* 0x000fe200000e0000 */
[----:B------:R-:W-:Y:S01]  /*5920*/  IMAD R5, R5, 0xc00, R16 ;  /* 0x00000c0005057824 */ /* 0x000fe200078e0210 */
[----:B------:R-:W-:Y:S01]  /*5930*/  UIADD3 UR16, UP0, UR22, 0xf0, URZ ;  /* 0x000000f016107890 */ /* 0x000fe2000ff1e03f */
[----:B------:R-:W-:Y:S01]  /*5940*/  VIADD R17, R17, 0xffffffff ;  /* 0xffffffff11117836 */ /* 0x000fe20000000000 */
[----:B------:R-:W-:Y:S01]  /*5950*/  R2UR UR8, R6 ;  /* 0x00000000060872ca */ /* 0x000fe200000e0000 */
[----:B------:R-:W-:Y:S01]  /*5960*/  UIADD3 UR28, UP1, UR22, 0x1f0, URZ ;  /* 0x000001f0161c7890 */ /* 0x000fe2000ff3e03f */
[----:B------:R-:W-:Y:S01]  /*5970*/  R2UR UR11, R5 ;  /* 0x00000000050b72ca */ /* 0x000fe200000e0000 */
[----:B------:R-:W-:Y:S01]  /*5980*/  UIADD3.X UR17, URZ, UR23, URZ, UP0, !UPT ;  /* 0x000000173f117290 */ /* 0x000fe200087fe43f */
[----:B------:R-:W-:Y:S01]  /*5990*/  R2UR UR10, R15 ;  /* 0x000000000f0a72ca */ /* 0x000fe200000e0000 */
[----:B------:R-:W-:Y:S01]  /*59a0*/  VIADD R3, R3, 0x1 ;  /* 0x0000000103037836 */ /* 0x000fe20000000000 */
[----:B------:R-:W-:Y:S01]  /*59b0*/  R2UR UR12, R4 ;  /* 0x00000000040c72ca */ /* 0x000fe200000e0000 */
[----:B------:R-:W-:Y:S01]  /*59c0*/  UIADD3.X UR29, URZ, UR23, URZ, UP1, !UPT ;  /* 0x000000173f1d7290 */ /* 0x000fe20008ffe43f */
[----:B------:R-:W-:Y:S01]  /*59d0*/  R2UR UR21, R7 ;  /* 0x00000000071572ca */ /* 0x000fe200000e0000 */
[----:B------:R-:W-:Y:S01]  /*59e0*/  UMOV UR18, 0x0 ;  /* 0x0000000000127882 */ /* 0x000fe20000000000 */
[----:B------:R-:W-:Y:S01]  /*59f0*/  ISETP.GT.AND P2, PT, R17, 0x1, PT ;  /* 0x000000011100780c */ /* 0x000fe20003f44270 */
[----:B------:R-:W-:Y:S01]  /*5a00*/  UMOV UR19, 0x10000000 ;  /* 0x1000000000137882 */ /* 0x000fe20000000000 */
[----:B------:R-:W-:Y:S01]  /*5a10*/  ISETP.NE.AND P1, PT, R3, 0x10, PT ;  /* 0x000000100300780c */ /* 0x000fe20003f25270 */
[----:B------:R-:W-:Y:S01]  /*5a20*/  UIADD3 UR8, UR8, 0x200, URZ ;  /* 0x0000020008087890 */ /* 0x000fe2000fffe03f */
[----:B------:R-:W-:Y:S01]  /*5a30*/  VIADD R15, R15, 0x80 ;  /* 0x000000800f0f7836 */ /* 0x000fe20000000000 */
[----:B------:R-:W-:Y:S01]  /*5a40*/  UIADD3 UR15, UR11, 0x20200, URZ ;  /* 0x000202000b0f7890 */ /* 0x000fe2000fffe03f */
[----:B------:R-:W-:Y:S01]  /*5a50*/  SEL R5, RZ, 0x1, P1 ;  /* 0x00000001ff057807 */ /* 0x000fe20000800000 */
[----:B------:R-:W-:Y:S01]  /*5a60*/  UMOV UR30, 0x30000 ;  /* 0x00030000001e7882 */ /* 0x000fe20000000000 */
[----:B------:R-:W-:Y:S01]  /*5a70*/  UMOV UR11, UR20 ;  /* 0x00000014000b7c82 */ /* 0x000fe20008000000 */
[----:B------:R-:W-:-:S02]  /*5a80*/  SEL R3, R3, RZ, P1 ;  /* 0x000000ff03037207 */ /* 0x000fc40000800000 */
[----:B------:R-:W-:Y:S01]  /*5a90*/  LOP3.LUT R2, R2, R5, RZ, 0x3c, !PT ;  /* 0x0000000502027212 */ /* 0x000fe200078e3cff */
[----:B------:R0:W-:Y:S02]  /*5aa0*/  UTMALDG.3D [UR8], [UR16], desc[UR18] ;  /* 0x00001208100075b4 */ /* 0x0001e40008011000 */
[----:B0-----:R-:W-:Y:S01]  /*5ab0*/  UMOV UR8, UR15 ;  /* 0x0000000f00087c82 */ /* 0x001fe20008000000 */
[----:B------:R-:W-:Y:S02]  /*5ac0*/  UMOV UR11, UR21 ;  /* 0x00000015000b7c82 */ /* 0x000fe40008000000 */
[----:B------:R0:W-:Y:S02]  /*5ad0*/  UTMALDG.3D.MULTICAST [UR8], [UR28], UR30, desc[UR18] ;  /* 0x000012081c0073b4 */ /* 0x0001e4000801181e */
[----:B0-----:R-:W-:Y:S05]  /*5ae0*/  @P2 BRA `(.L_x_101) ;  /* 0xfffffffc003c2947 */ /* 0x001fea000383ffff */
.L_x_97:
[----:B------:R-:W-:Y:S05]  /*5af0*/  BSYNC B1 ;  /* 0x0000000000017941 */ /* 0x000fea0003800000 */
.L_x_96:
[----:B------:R-:W-:Y:S01]  /*5b00*/  LOP3.LUT P4, RZ, R13, 0xff, RZ, 0xc0, !PT ;  /* 0x000000ff0dff7812 */ /* 0x000fe2000788c0ff */
[----:B------:R-:W-:Y:S01]  /*5b10*/  VIADD R10, R10, UR7 ;  /* 0x000000070a0a7c36 */ /* 0x000fe20008000000 */
[----:B------:R-:W-:Y:S01]  /*5b20*/  ULDC.64 UR8, c[0x0][0x650] ;  /* 0x0001940000087ab9 */ /* 0x000fe20000000a00 */
[----:B------:R-:W-:Y:S01]  /*5b30*/  BSSY B1, `(.L_x_102) ;  /* 0x0000070000017945 */ /* 0x000fe20003800000 */
[----:B------:R-:W-:Y:S02]  /*5b40*/  PRMT R5, RZ, 0x7610, R5 ;  /* 0x00007610ff057816 */ /* 0x000fe40000000005 */
[----:B------:R-:W-:Y:S02]  /*5b50*/  SHF.R.U32.HI R2, RZ, 0x4, R10 ;  /* 0x00000004ff027819 */ /* 0x000fe4000001160a */
[----:B------:R-:W-:Y:S02]  /*5b60*/  ISETP.GT.U32.AND P1, PT, R10, 0xf, PT ;  /* 0x0000000f0a00780c */ /* 0x000fe40003f24070 */
[----:B------:R-:W-:-:S02]  /*5b70*/  LOP3.LUT R2, R2, 0x1, RZ, 0xc0, !PT ;  /* 0x0000000102027812 */ /* 0x000fc400078ec0ff */
[----:B------:R-:W-:Y:S01]  /*5b80*/  LOP3.LUT R10, R10, 0xf, RZ, 0xc0, !PT ;  /* 0x0000000f0a0a7812 */ /* 0x000fe200078ec0ff */
[----:B------:R-:W0:Y:S01]  /*5b90*/  @P4 S2R R4, SR_CgaCtaId ;  /* 0x0000000000044919 */ /* 0x000e220000008800 */
[----:B------:R-:W-:Y:S02]  /*5ba0*/  @P4 MOV R3, 0x400 ;  /* 0x0000040000034802 */ /* 0x000fe40000000f00 */
[----:B------:R-:W-:Y:S02]  /*5bb0*/  ISETP.NE.U32.AND P2, PT, R2, 0x1, PT ;  /* 0x000000010200780c */ /* 0x000fe40003f45070 */
[----:B------:R-:W-:Y:S02]  /*5bc0*/  PRMT R13, RZ, 0x7610, R13 ;  /* 0x00007610ff0d7816 */ /* 0x000fe4000000000d */
[----:B0-----:R-:W-:Y:S01]  /*5bd0*/  @P4 LEA R3, R4, R3, 0x18 ;  /* 0x0000000304034211 */ /* 0x001fe200078ec0ff */
[----:B------:R-:W-:-:S03]  /*5be0*/  IMAD.U32 R4, RZ, RZ, UR7 ;  /* 0x00000007ff047e24 */ /* 0x000fc6000f8e00ff */
[----:B------:R0:W-:Y:S01]  /*5bf0*/  @P4 SYNCS.ARRIVE.TRANS64.A1T0 RZ, [R3+URZ+0x138], RZ ;  /* 0x000138ff03ff49a7 */ /* 0x0001e2000810003f */
[----:B------:R-:W-:Y:S02]  /*5c00*/  IADD3 R0, P4, R0, UR24, RZ ;  /* 0x0000001800007c10 */ /* 0x000fe4000ff9e0ff */
[----:B------:R-:W-:Y:S02]  /*5c10*/  ISETP.LT.U32.AND P1, PT, R4, 0x10, P1 ;  /* 0x000000100400780c */ /* 0x000fe40000f21070 */
[----:B------:R-:W-:Y:S02]  /*5c20*/  IADD3.X R9, R9, UR6, RZ, P4, !PT ;  /* 0x0000000609097c10 */ /* 0x000fe4000a7fe4ff */
[----:B------:R-:W-:Y:S02]  /*5c30*/  ISETP.GE.U32.AND P4, PT, R0, UR8, PT ;  /* 0x0000000800007c0c */ /* 0x000fe4000bf86070 */
[----:B------:R-:W-:Y:S02]  /*5c40*/  SEL R2, RZ, 0x1, !P1 ;  /* 0x00000001ff027807 */ /* 0x000fe40004800000 */
[----:B------:R-:W-:-:S02]  /*5c50*/  ISETP.GE.U32.AND.EX P1, PT, R9, UR9, PT, P4 ;  /* 0x0000000909007c0c */ /* 0x000fc4000bf26140 */
[----:B------:R-:W-:Y:S01]  /*5c60*/  ISETP.GT.U32.AND P2, PT, R4, 0xf, !P2 ;  /* 0x0000000f0400780c */ /* 0x000fe20005744070 */
[----:B------:R-:W-:-:S03]  /*5c70*/  IMAD.MOV.U32 R4, RZ, RZ, -0x1 ;  /* 0xffffffffff047424 */ /* 0x000fc600078e00ff */
[----:B0-----:R-:W-:-:S04]  /*5c80*/  SEL R3, RZ, 0x1, !P2 ;  /* 0x00000001ff037807 */ /* 0x001fc80005000000 */
[----:B------:R-:W-:Y:S01]  /*5c90*/  LOP3.LUT R11, R3, R11, R2, 0x96, !PT ;  /* 0x0000000b030b7212 */ /* 0x000fe200078e9602 */
[----:B------:R-:W-:Y:S02]  /*5ca0*/  IMAD.MOV.U32 R2, RZ, RZ, -0x1 ;  /* 0xffffffffff027424 */ /* 0x000fe400078e00ff */
[----:B------:R-:W-:Y:S01]  /*5cb0*/  IMAD.MOV.U32 R3, RZ, RZ, -0x1 ;  /* 0xffffffffff037424 */ /* 0x000fe200078e00ff */
[----:B------:R-:W-:Y:S06]  /*5cc0*/  @P1 BRA `(.L_x_103) ;  /* 0x0000000400581947 */ /* 0x000fec0003800000 */
[----:B------:R-:W0:Y:S01]  /*5cd0*/  S2UR UR8, SR_CTAID.X ;  /* 0x00000000000879c3 */ /* 0x000e220000002500 */
[----:B------:R-:W-:Y:S01]  /*5ce0*/  ULDC.64 UR10, c[0x0][0x628] ;  /* 0x00018a00000a7ab9 */ /* 0x000fe20000000a00 */
[----:B------:R-:W-:Y:S01]  /*5cf0*/  ULDC UR9, c[0x0][0x150] ;  /* 0x0000540000097ab9 */ /* 0x000fe20000000800 */
[----:B------:R-:W-:Y:S01]  /*5d00*/  ISETP.NE.U32.AND P1, PT, RZ, UR10, PT ;  /* 0x0000000aff007c0c */ /* 0x000fe2000bf25070 */
[----:B------:R-:W-:Y:S01]  /*5d10*/  ULDC UR12, c[0x0][0x630] ;  /* 0x00018c00000c7ab9 */ /* 0x000fe20000000800 */
[----:B------:R-:W-:Y:S01]  /*5d20*/  ULDC UR16, c[0x0][0x154] ;  /* 0x0000550000107ab9 */ /* 0x000fe20000000800 */
[----:B------:R-:W-:Y:S01]  /*5d30*/  IMAD.MOV.U32 R2, RZ, RZ, R0 ;  /* 0x000000ffff027224 */ /* 0x000fe200078e0000 */
[----:B------:R-:W-:Y:S01]  /*5d40*/  ISETP.NE.AND.EX P1, PT, RZ, UR11, PT, P1 ;  /* 0x0000000bff007c0c */ /* 0x000fe2000bf25310 */
[----:B------:R-:W1:Y:S01]  /*5d50*/  S2UR UR15, SR_CTAID.Y ;  /* 0x00000000000f79c3 */ /* 0x000e620000002600 */
[----:B0-----:R-:W-:-:S05]  /*5d60*/  I2FP.F32.U32 R3, UR8 ;  /* 0x0000000800037c45 */ /* 0x001fca0008201000 */
[----:B------:R-:W-:Y:S01]  /*5d70*/  FMUL R8, R3, UR9 ;  /* 0x0000000903087c20 */ /* 0x000fe20008400000 */
[----:B------:R-:W-:-:S05]  /*5d80*/  IMAD.MOV.U32 R3, RZ, RZ, R9 ;  /* 0x000000ffff037224 */ /* 0x000fca00078e0009 */
[----:B------:R-:W-:Y:S05]  /*5d90*/  @!P1 BRA `(.L_x_104) ;  /* 0x0000000000289947 */ /* 0x000fea0003800000 */
[----:B------:R-:W-:Y:S02]  /*5da0*/  ULDC UR9, c[0x0][0x634] ;  /* 0x00018d0000097ab9 */ /* 0x000fe40000000800 */
[----:B------:R-:W-:-:S05]  /*5db0*/  IADD3 R7, P1, R0, UR9, RZ ;  /* 0x0000000900077c10 */ /* 0x000fca000ff3e0ff */
[----:B------:R-:W-:-:S04]  /*5dc0*/  IMAD.X R15, RZ, RZ, R9, P1 ;  /* 0x000000ffff0f7224 */ /* 0x000fc800008e0609 */
[----:B------:R-:W-:-:S04]  /*5dd0*/  IMAD.WIDE.U32 R4, R15, UR10, RZ ;  /* 0x0000000a0f047c25 */ /* 0x000fc8000f8e00ff */
[----:B------:R-:W-:-:S04]  /*5de0*/  IMAD.WIDE.U32 R4, P1, R7, UR11, R4 ;  /* 0x0000000b07047c25 */ /* 0x000fc8000f820004 */
[----:B------:R-:W-:-:S04]  /*5df0*/  IMAD.WIDE.U32 R6, R7, UR10, RZ ;  /* 0x0000000a07067c25 */ /* 0x000fc8000f8e00ff */
[----:B------:R-:W-:Y:S01]  /*5e00*/  IMAD.X R3, RZ, RZ, RZ, P1 ;  /* 0x000000ffff037224 */ /* 0x000fe200008e06ff */
[----:B------:R-:W-:Y:S01]  /*5e10*/  IADD3 RZ, P1, R7, R4, RZ ;  /* 0x0000000407ff7210 */ /* 0x000fe20007f3e0ff */
[----:B------:R-:W-:-:S04]  /*5e20*/  IMAD.MOV.U32 R2, RZ, RZ, R5 ;  /* 0x000000ffff027224 */ /* 0x000fc800078e0005 */
[----:B------:R-:W-:-:S08]  /*5e30*/  IMAD.WIDE.U32.X R2, R15, UR11, R2, P1 ;  /* 0x0000000b0f027c25 */ /* 0x000fd000088e0402 */
.L_x_104:
[--C-:B------:R-:W-:Y:S01]  /*5e40*/  SHF.R.U64 R14, R2, UR12, R3.reuse ;  /* 0x0000000c020e7c19 */ /* 0x100fe20008001203 */
[----:B------:R0:W2:Y:S01]  /*5e50*/  F2I.U32.TRUNC.NTZ R7, R8 ;  /* 0x0000000800077305 */ /* 0x0000a2000020f000 */
[----:B------:R-:W-:Y:S01]  /*5e60*/  SHF.R.U32.HI R2, RZ, UR12, R3 ;  /* 0x0000000cff027c19 */ /* 0x000fe20008011603 */
[----:B------:R-:W-:Y:S01]  /*5e70*/  ULDC.64 UR10, c[0x0][0x620] ;  /* 0x00018800000a7ab9 */ /* 0x000fe20000000a00 */
[----:B------:R-:W-:Y:S01]  /*5e80*/  IADD3 R5, P1, RZ, -R14, RZ ;  /* 0x8000000eff057210 */ /* 0x000fe20007f3e0ff */
[----:B------:R-:W-:Y:S01]  /*5e90*/  ULDC UR12, c[0x0][0x658] ;  /* 0x00019600000c7ab9 */ /* 0x000fe20000000800 */
[----:B-1----:R-:W-:Y:S01]  /*5ea0*/  I2FP.F32.U32 R4, UR15 ;  /* 0x0000000f00047c45 */ /* 0x002fe20008201000 */
[----:B------:R-:W-:Y:S02]  /*5eb0*/  ULDC UR18, c[0x0][0x648] ;  /* 0x0001920000127ab9 */ /* 0x000fe40000000800 */
[----:B------:R-:W-:Y:S02]  /*5ec0*/  IMAD.X R2, RZ, RZ, ~R2, P1 ;  /* 0x000000ffff027224 */ /* 0x000fe400008e0e02 */
[----:B------:R-:W-:Y:S01]  /*5ed0*/  FMUL R6, R4, UR16 ;  /* 0x0000001004067c20 */ /* 0x000fe20008400000 */
[----:B0-----:R-:W-:Y:S01]  /*5ee0*/  IMAD.MOV.U32 R8, RZ, RZ, R0 ;  /* 0x000000ffff087224 */ /* 0x001fe200078e0000 */
[----:B------:R-:W-:Y:S01]  /*5ef0*/  ULDC.64 UR16, c[0x0][0x640] ;  /* 0x0001900000107ab9 */ /* 0x000fe20000000a00 */
[----:B------:R-:W-:Y:S01]  /*5f00*/  IMAD R4, R2, UR10, RZ ;  /* 0x0000000a02047c24 */ /* 0x000fe2000f8e02ff */
[----:B------:R-:W-:Y:S01]  /*5f10*/  ISETP.NE.U32.AND P1, PT, RZ, UR16, PT ;  /* 0x00000010ff007c0c */ /* 0x000fe2000bf25070 */
[----:B------:R-:W-:Y:S01]  /*5f20*/  IMAD.WIDE.U32 R2, R5, UR10, R8 ;  /* 0x0000000a05027c25 */ /* 0x000fe2000f8e0008 */
[----:B------:R-:W0:Y:S01]  /*5f30*/  F2I.U32.TRUNC.NTZ R6, R6 ;  /* 0x0000000600067305 */ /* 0x000e22000020f000 */
[----:B------:R-:W1:Y:S01]  /*5f40*/  LDC R8, c[0x0][0x610] ;  /* 0x00018400ff087b82 */ /* 0x000e620000000800 */
[----:B--2---:R-:W-:Y:S01]  /*5f50*/  R2UR UR9, R7 ;  /* 0x00000000070972ca */ /* 0x004fe200000e0000 */
[----:B------:R-:W-:Y:S01]  /*5f60*/  IMAD R5, R5, UR11, R4 ;  /* 0x0000000b05057c24 */ /* 0x000fe2000f8e0204 */
[----:B------:R-:W-:Y:S01]  /*5f70*/  ULDC UR10, c[0x0][0x618] ;  /* 0x00018600000a7ab9 */ /* 0x000fe20000000800 */
[----:B------:R-:W-:-:S02]  /*5f80*/  ISETP.NE.AND.EX P1, PT, RZ, UR17, PT, P1 ;  /* 0x00000011ff007c0c */ /* 0x000fc4000bf25310 */
[----:B------:R-:W-:-:S05]  /*5f90*/  IMAD.IADD R3, R3, 0x1, R5 ;  /* 0x0000000103037824 */ /* 0x000fca00078e0205 */
[--C-:B------:R-:W-:Y:S02]  /*5fa0*/  SHF.R.U64 R16, R2, UR10, R3.reuse ;  /* 0x0000000a02107c19 */ /* 0x100fe40008001203 */
[----:B------:R-:W-:Y:S01]  /*5fb0*/  SHF.R.U32.HI R3, RZ, UR10, R3 ;  /* 0x0000000aff037c19 */ /* 0x000fe20008011603 */
[----:B------:R-:W-:Y:S01]  /*5fc0*/  ULDC UR10, c[0x0][0x608] ;  /* 0x00018200000a7ab9 */ /* 0x000fe20000000800 */
[----:B0-----:R-:W-:Y:S02]  /*5fd0*/  R2UR UR11, R6 ;  /* 0x00000000060b72ca */ /* 0x001fe400000e0000 */
[--C-:B------:R-:W-:Y:S02]  /*5fe0*/  SHF.R.U64 R17, R16, UR10, R3.reuse ;  /* 0x0000000a10117c19 */ /* 0x100fe40008001203 */
[----:B------:R-:W-:Y:S01]  /*5ff0*/  SHF.R.U32.HI R2, RZ, UR10, R3 ;  /* 0x0000000aff027c19 */ /* 0x000fe20008011603 */
[----:B------:R-:W-:-:S03]  /*6000*/  UIADD3 UR10, -UR9, URZ, URZ ;  /* 0x0000003f090a7290 */ /* 0x000fc6000fffe13f */
[--C-:B------:R-:W-:Y:S01]  /*6010*/  SHF.R.U64 R19, R17, UR12, R2.reuse ;  /* 0x0000000c11137c19 */ /* 0x100fe20008001202 */
[----:B------:R-:W-:Y:S01]  /*6020*/  ULDC UR9, c[0x0][0x144] ;  /* 0x0000510000097ab9 */ /* 0x000fe20000000800 */
[----:B------:R-:W-:-:S03]  /*6030*/  SHF.R.U32.HI R3, RZ, UR12, R2 ;  /* 0x0000000cff037c19 */ /* 0x000fc60008011602 */
[----:B------:R-:W-:Y:S01]  /*6040*/  IMAD.MOV.U32 R2, RZ, RZ, R19 ;  /* 0x000000ffff027224 */ /* 0x000fe200078e0013 */
[----:B------:R-:W-:Y:S06]  /*6050*/  @!P1 BRA `(.L_x_105) ;  /* 0x0000000000289947 */ /* 0x000fec0003800000 */
        /* <DEDUP_REMOVED lines=10> */
.L_x_105:
[----:B------:R-:W-:Y:S01]  /*6100*/  UIADD3 UR11, -UR11, URZ, URZ ;  /* 0x0000003f0b0b7290 */ /* 0x000fe2000fffe13f */
[----:B------:R-:W-:Y:S01]  /*6110*/  SHF.R.U64 R3, R2, UR18, R3 ;  /* 0x0000001202037c19 */ /* 0x000fe20008001203 */
[----:B------:R-:W-:Y:S01]  /*6120*/  UIMAD UR8, UR9, UR10, UR8 ;  /* 0x0000000a090872a4 */ /* 0x000fe2000f8e0208 */
[----:B------:R-:W-:Y:S01]  /*6130*/  LOP3.LUT R2, R17, UR14, RZ, 0xc0, !PT ;  /* 0x0000000e11027c12 */ /* 0x000fe2000f8ec0ff */
[----:B------:R-:W-:Y:S01]  /*6140*/  IMAD.MOV.U32 R5, RZ, RZ, 0x1 ;  /* 0x00000001ff057424 */ /* 0x000fe200078e00ff */
[----:B------:R-:W-:Y:S01]  /*6150*/  ULDC UR9, c[0x0][0x148] ;  /* 0x0000520000097ab9 */ /* 0x000fe20000000800 */
[----:B------:R-:W-:Y:S01]  /*6160*/  IMAD.MOV R4, RZ, RZ, -R3 ;  /* 0x000000ffff047224 */ /* 0x000fe200078e0a03 */
[----:B------:R-:W-:Y:S01]  /*6170*/  @UP2 UIMAD UR8, UR9, UR11, UR15 ;  /* 0x0000000b090822a4 */ /* 0x000fe2000f8e020f */
[----:B------:R-:W-:Y:S01]  /*6180*/  IMAD R3, R3, UR13, R2 ;  /* 0x0000000d03037c24 */ /* 0x000fe2000f8e0202 */
[----:B------:R-:W-:Y:S01]  /*6190*/  LOP3.LUT R7, R16, UR4, RZ, 0xc0, !PT ;  /* 0x0000000410077c12 */ /* 0x000fe2000f8ec0ff */
[----:B------:R-:W-:Y:S01]  /*61a0*/  ULDC UR9, c[0x0][0x638] ;  /* 0x00018e0000097ab9 */ /* 0x000fe20000000800 */
[----:B------:R-:W-:Y:S01]  /*61b0*/  PLOP3.LUT P1, PT, PT, PT, UP2, 0x80, 0x0 ;  /* 0x000000000000781c */ /* 0x000fe20003f2f028 */
[----:B------:R-:W-:-:S02]  /*61c0*/  IMAD R2, R4, UR9, R19 ;  /* 0x0000000904027c24 */ /* 0x000fc4000f8e0213 */
[----:B-1----:R-:W-:Y:S01]  /*61d0*/  IMAD R8, R3, R8, UR8 ;  /* 0x0000000803087e24 */ /* 0x002fe2000f8e0208 */
[----:B------:R-:W-:Y:S01]  /*61e0*/  ULDC UR8, c[0x0][0x600] ;  /* 0x0001800000087ab9 */ /* 0x000fe20000000800 */
[----:B------:R-:W-:Y:S02]  /*61f0*/  IMAD.MOV.U32 R4, RZ, RZ, R14 ;  /* 0x000000ffff047224 */ /* 0x000fe400078e000e */
[----:B------:R-:W-:-:S05]  /*6200*/  IMAD R7, R2, UR8, R7 ;  /* 0x0000000802077c24 */ /* 0x000fca000f8e0207 */
[----:B------:R-:W-:Y:S02]  /*6210*/  SEL R3, R7, R8, !P1 ;  /* 0x0000000807037207 */ /* 0x000fe40004800000 */
[----:B------:R-:W-:-:S07]  /*6220*/  SEL R2, R8, R7, !P1 ;  /* 0x0000000708027207 */ /* 0x000fce0004800000 */
.L_x_103:
[----:B------:R-:W-:Y:S05]  /*6230*/  BSYNC B1 ;  /* 0x0000000000017941 */ /* 0x000fea0003800000 */
.L_x_102:
[----:B------:R-:W-:-:S13]  /*6240*/  LOP3.LUT P1, RZ, R5, 0xff, RZ, 0xc0, !PT ;  /* 0x000000ff05ff7812 */ /* 0x000fda000782c0ff */
[----:B------:R-:W-:Y:S05]  /*6250*/  @P1 BRA `(.L_x_106) ;  /* 0xfffffff400281947 */ /* 0x000fea000383ffff */
[----:B------:R-:W-:Y:S05]  /*6260*/  BSYNC B0 ;  /* 0x0000000000007941 */ /* 0x000fea0003800000 */
.L_x_94:
[----:B------:R-:W-:-:S03]  /*6270*/  UMOV UR8, 0xffffffff ;  /* 0xffffffff00087882 */ /* 0x000fc60000000000 */
[----:B------:R-:W-:Y:S05]  /*6280*/  BRA.DIV UR8, `(.L_x_107) ;  /* 0x0000000a08f87947 */ /* 0x000fea000b800000 */
[----:B------:R-:W-:-:S13]  /*6290*/  ELECT P0, URZ, PT ;  /* 0x00000000003f782f */ /* 0x000fda0003800000 */
.L_x_135:
[----:B------:R-:W-:Y:S04]  /*62a0*/  BSSY B0, `(.L_x_108) ;  /* 0x0000098000007945 */ /* 0x000fe80003800000 */
[----:B------:R-:W-:Y:S05]  /*62b0*/  @!P0 BRA `(.L_x_109) ;  /* 0x0000000800588947 */ /* 0x000fea0003800000 */
[----:B------:R-:W-:-:S04]  /*62c0*/  ULOP3.LUT UR8, UR5, 0x2, URZ, 0xfc, !UPT ;  /* 0x0000000205087892 */ /* 0x000fc8000f8efc3f */
[----:B------:R-:W-:-:S06]  /*62d0*/  UISETP.NE.AND UP0, UPT, UR8, 0x3, UPT ;  /* 0x000000030800788c */ /* 0x000fcc000bf05270 */
[----:B------:R-:W-:-:S13]  /*62e0*/  PLOP3.LUT P0, PT, PT, PT, UP0, 0x80, 0x0 ;  /* 0x000000000000781c */ /* 0x000fda0003f0f008 */
[----:B------:R-:W-:Y:S05]  /*62f0*/  @!P0 BRA `(.L_x_110) ;  /* 0x0000000000048947 */ /* 0x000fea0003800000 */
[----:B------:R-:W-:Y:S01]  /*6300*/  BPT.TRAP 0x1 ;  /* 0x000000040000795c */ /* 0x000fe20000300000 */
.L_x_110:
[----:B------:R-:W0:Y:S01]  /*6310*/  S2R R3, SR_CgaCtaId ;  /* 0x0000000000037919 */ /* 0x000e220000008800 */
[----:B------:R-:W-:Y:S02]  /*6320*/  MOV R0, 0x400 ;  /* 0x0000040000007802 */ /* 0x000fe40000000f00 */
[----:B------:R-:W-:Y:S02]  /*6330*/  SHF.L.U32 R2, R11, 0x1f, RZ ;  /* 0x0000001f0b027819 */ /* 0x000fe400000006ff */
[----:B0-----:R-:W-:-:S05]  /*6340*/  LEA R3, R3, R0, 0x18 ;  /* 0x0000000003037211 */ /* 0x001fca00078ec0ff */
[----:B------:R-:W-:-:S04]  /*6350*/  VIADD R3, R3, 0x80 ;  /* 0x0000008003037836 */ /* 0x000fc80000000000 */
[C---:B------:R-:W-:Y:S02]  /*6360*/  IMAD R5, R10.reuse, 0x8, R3 ;  /* 0x000000080a057824 */ /* 0x040fe400078e0203 */
[----:B------:R-:W-:Y:S02]  /*6370*/  VIADD R10, R10, 0x1 ;  /* 0x000000010a0a7836 */ /* 0x000fe40000000000 */
[----:B------:R-:W0:Y:S03]  /*6380*/  SYNCS.PHASECHK.TRANS64.TRYWAIT P0, [R5+URZ], R2 ;  /* 0x00000002050075a7 */ /* 0x000e26000800017f */
[----:B------:R-:W-:-:S04]  /*6390*/  ISETP.NE.AND P1, PT, R10, 0x10, PT ;  /* 0x000000100a00780c */ /* 0x000fc80003f25270 */
[----:B------:R-:W-:Y:S02]  /*63a0*/  SEL R0, RZ, 0x1, P1 ;  /* 0x00000001ff007807 */ /* 0x000fe40000800000 */
[----:B------:R-:W-:Y:S02]  /*63b0*/  SEL R10, R10, RZ, P1 ;  /* 0x000000ff0a0a7207 */ /* 0x000fe40000800000 */
[----:B------:R-:W-:-:S03]  /*63c0*/  LOP3.LUT R11, R11, R0, RZ, 0x3c, !PT ;  /* 0x000000000b0b7212 */ /* 0x000fc600078e3cff */
[----:B------:R-:W-:Y:S01]  /*63d0*/  IMAD R7, R10, 0x8, R3 ;  /* 0x000000080a077824 */ /* 0x000fe200078e0203 */
[----:B------:R-:W-:Y:S01]  /*63e0*/  SHF.L.U32 R4, R11, 0x1f, RZ ;  /* 0x0000001f0b047819 */ /* 0x000fe200000006ff */
[----:B0-----:R-:W-:Y:S06]  /*63f0*/  @!P0 BRA `(.L_x_111) ;  /* 0x0000000800c08947 */ /* 0x001fec0003800000 */
.L_x_136:
[----:B------:R-:W1:Y:S01]  /*6400*/  SYNCS.PHASECHK.TRANS64.TRYWAIT P0, [R7+URZ], R4 ;  /* 0x00000004070075a7 */ /* 0x000e62000800017f */
[----:B------:R-:W-:-:S05]  /*6410*/  VIADD R0, R10, 0x1 ;  /* 0x000000010a007836 */ /* 0x000fca0000000000 */
[----:B------:R-:W-:-:S04]  /*6420*/  ISETP.NE.AND P1, PT, R0, 0x10, PT ;  /* 0x000000100000780c */ /* 0x000fc80003f25270 */
[----:B0-----:R-:W-:Y:S02]  /*6430*/  SEL R2, RZ, 0x1, P1 ;  /* 0x00000001ff027807 */ /* 0x001fe40000800000 */
[----:B------:R-:W-:Y:S02]  /*6440*/  SEL R0, R0, RZ, P1 ;  /* 0x000000ff00007207 */ /* 0x000fe40000800000 */
[----:B------:R-:W-:-:S03]  /*6450*/  LOP3.LUT R11, R11, R2, RZ, 0x3c, !PT ;  /* 0x000000020b0b7212 */ /* 0x000fc600078e3cff */
[----:B------:R-:W-:Y:S01]  /*6460*/  IMAD R6, R0, 0x8, R3 ;  /* 0x0000000800067824 */ /* 0x000fe200078e0203 */
[----:B------:R-:W-:Y:S01]  /*6470*/  SHF.L.U32 R5, R11, 0x1f, RZ ;  /* 0x0000001f0b057819 */ /* 0x000fe200000006ff */
[----:B-1----:R-:W-:Y:S06]  /*6480*/  @!P0 BRA `(.L_x_112) ;  /* 0x0000000800b08947 */ /* 0x002fec0003800000 */
.L_x_137:
[----:B------:R-:W1:Y:S01]  /*6490*/  SYNCS.PHASECHK.TRANS64.TRYWAIT P0, [R6+URZ], R5 ;  /* 0x00000005060075a7 */ /* 0x000e62000800017f */
[----:B------:R-:W-:-:S05]  /*64a0*/  VIADD R0, R0, 0x1 ;  /* 0x0000000100007836 */ /* 0x000fca0000000000 */
[----:B------:R-:W-:-:S04]  /*64b0*/  ISETP.NE.AND P1, PT, R0, 0x10, PT ;  /* 0x000000100000780c */ /* 0x000fc80003f25270 */
[----:B------:R-:W-:Y:S02]  /*64c0*/  SEL R2, RZ, 0x1, P1 ;  /* 0x00000001ff027807 */ /* 0x000fe40000800000 */
[----:B------:R-:W-:Y:S02]  /*64d0*/  SEL R0, R0, RZ, P1 ;  /* 0x000000ff00007207 */ /* 0x000fe40000800000 */
[----:B------:R-:W-:-:S03]  /*64e0*/  LOP3.LUT R11, R11, R2, RZ, 0x3c, !PT ;  /* 0x000000020b0b7212 */ /* 0x000fc600078e3cff */
[----:B0-----:R-:W-:Y:S01]  /*64f0*/  IMAD R7, R0, 0x8, R3 ;  /* 0x0000000800077824 */ /* 0x001fe200078e0203 */
[----:B------:R-:W-:Y:S01]  /*6500*/  SHF.L.U32 R4, R11, 0x1f, RZ ;  /* 0x0000001f0b047819 */ /* 0x000fe200000006ff */
[----:B-1----:R-:W-:Y:S06]  /*6510*/  @!P0 BRA `(.L_x_113) ;  /* 0x0000000800a08947 */ /* 0x002fec0003800000 */
.L_x_138:
        /* <DEDUP_REMOVED lines=9> */
.L_x_139:
        /* <DEDUP_REMOVED lines=9> */
.L_x_140:
        /* <DEDUP_REMOVED lines=9> */
.L_x_141:
        /* <DEDUP_REMOVED lines=9> */
.L_x_142:
        /* <DEDUP_REMOVED lines=9> */
.L_x_143:
        /* <DEDUP_REMOVED lines=9> */
.L_x_144:
        /* <DEDUP_REMOVED lines=9> */
.L_x_145:
        /* <DEDUP_REMOVED lines=9> */
.L_x_146:
        /* <DEDUP_REMOVED lines=9> */
.L_x_147:
        /* <DEDUP_REMOVED lines=9> */
.L_x_148:
        /* <DEDUP_REMOVED lines=9> */
.L_x_149:
[----:B------:R-:W1:Y:S01]  /*6b50*/  SYNCS.PHASECHK.TRANS64.TRYWAIT P0, [R6+URZ], R5 ;  /* 0x00000005060075a7 */ /* 0x000e62000800017f */
[----:B------:R-:W-:-:S05]  /*6b60*/  VIADD R0, R0, 0x1 ;  /* 0x0000000100007836 */ /* 0x000fca0000000000 */
[----:B------:R-:W-:-:S04]  /*6b70*/  ISETP.NE.AND P1, PT, R0, 0x10, PT ;  /* 0x000000100000780c */ /* 0x000fc80003f25270 */
[----:B------:R-:W-:Y:S02]  /*6b80*/  SEL R2, RZ, 0x1, P1 ;  /* 0x00000001ff027807 */ /* 0x000fe40000800000 */
[----:B------:R-:W-:Y:S02]  /*6b90*/  SEL R0, R0, RZ, P1 ;  /* 0x000000ff00007207 */ /* 0x000fe40000800000 */
[----:B------:R-:W-:Y:S01]  /*6ba0*/  LOP3.LUT R2, R11, R2, RZ, 0x3c, !PT ;  /* 0x000000020b027212 */ /* 0x000fe200078e3cff */
[----:B-1----:R-:W-:Y:S06]  /*6bb0*/  @!P0 BRA `(.L_x_125) ;  /* 0x0000000400e88947 */ /* 0x002fec0003800000 */
.L_x_150:
[----:B------:R-:W-:Y:S01]  /*6bc0*/  IMAD R3, R0, 0x8, R3 ;  /* 0x0000000800037824 */ /* 0x000fe200078e0203 */
[----:B------:R-:W-:-:S07]  /*6bd0*/  SHF.L.U32 R0, R2, 0x1f, RZ ;  /* 0x0000001f02007819 */ /* 0x000fce00000006ff */
.L_x_126:
[----:B--2---:R2:W3:Y:S02]  /*6be0*/  SYNCS.PHASECHK.TRANS64.TRYWAIT P0, [R3+URZ], R0 ;  /* 0x00000000030075a7 */ /* 0x0044e4000800017f */
[----:B---3--:R-:W-:Y:S05]  /*6bf0*/  @!P0 NANOSLEEP.SYNCS 0x989680 ;  /* 0x009896800000895d */ /* 0x008fea0003900000 */
[----:B------:R-:W3:Y:S02]  /*6c00*/  @!P0 SYNCS.PHASECHK.TRANS64 P0, [R3+URZ], R0 ;  /* 0x00000000030085a7 */ /* 0x000ee4000800007f */
[----:B---3--:R-:W-:Y:S05]  /*6c10*/  @!P0 BRA `(.L_x_126) ;  /* 0xfffffffc00f08947 */ /* 0x008fea000383ffff */
.L_x_109:
[----:B------:R-:W-:Y:S05]  /*6c20*/  BSYNC B0 ;  /* 0x0000000000007941 */ /* 0x000fea0003800000 */
.L_x_108:
[----:B------:R-:W-:Y:S05]  /*6c30*/  EXIT ;  /* 0x000000000000794d */ /* 0x000fea0003800000 */
.L_x_19:
[----:B0-----:R0:W1:Y:S02]  /*6c40*/  SYNCS.PHASECHK.TRANS64.TRYWAIT P0, [R18+URZ+-0x8], R5 ;  /* 0xfffff805120075a7 */ /* 0x001064000800017f */
[----:B-1----:R-:W-:Y:S05]  /*6c50*/  @!P0 NANOSLEEP.SYNCS 0x989680 ;  /* 0x009896800000895d */ /* 0x002fea0003900000 */
[----:B------:R-:W1:Y:S02]  /*6c60*/  @!P0 SYNCS.PHASECHK.TRANS64 P0, [R18+URZ+-0x8], R5 ;  /* 0xfffff805120085a7 */ /* 0x000e64000800007f */
[----:B-1----:R-:W-:Y:S05]  /*6c70*/  @!P0 BRA `(.L_x_19) ;  /* 0xfffffffc00f08947 */ /* 0x002fea000383ffff */
[----:B------:R-:W-:Y:S05]  /*6c80*/  BRA `(.L_x_127) ;  /* 0xffffffac004c7947 */ /* 0x000fea000383ffff */
.L_x_24:
[----:B-1----:R-:W-:-:S04]  /*6c90*/  IMAD.U32 R14, RZ, RZ, UR4 ;  /* 0x00000004ff0e7e24 */ /* 0x002fc8000f8e00ff */
[----:B------:R1:W4:Y:S03]  /*6ca0*/  SYNCS.PHASECHK.TRANS64.TRYWAIT P0, [R14+URZ], R5 ;  /* 0x000000050e0075a7 */ /* 0x000326000800017f */
[----:B----4-:R-:W-:Y:S05]  /*6cb0*/  @!P0 NANOSLEEP.SYNCS 0x989680 ;  /* 0x009896800000895d */ /* 0x010fea0003900000 */
[----:B------:R-:W4:Y:S02]  /*6cc0*/  @!P0 SYNCS.PHASECHK.TRANS64 P0, [R14+URZ], R5 ;  /* 0x000000050e0085a7 */ /* 0x000f24000800007f */
[----:B----4-:R-:W-:Y:S05]  /*6cd0*/  @!P0 BRA `(.L_x_24) ;  /* 0xfffffffc00ec8947 */ /* 0x010fea000383ffff */
[----:B------:R-:W-:Y:S05]  /*6ce0*/  BRA `(.L_x_23) ;  /* 0xffffffac00dc7947 */ /* 0x000fea000383ffff */
.L_x_30:
[----:B-1----:R-:W-:-:S04]  /*6cf0*/  IMAD.U32 R16, RZ, RZ, UR21 ;  /* 0x00000015ff107e24 */ /* 0x002fc8000f8e00ff */
[----:B------:R1:W4:Y:S03]  /*6d00*/  SYNCS.PHASECHK.TRANS64.TRYWAIT P0, [R16+URZ], R15 ;  /* 0x0000000f100075a7 */ /* 0x000326000800017f */
[----:B----4-:R-:W-:Y:S05]  /*6d10*/  @!P0 NANOSLEEP.SYNCS 0x989680 ;  /* 0x009896800000895d */ /* 0x010fea0003900000 */
[----:B------:R-:W4:Y:S02]  /*6d20*/  @!P0 SYNCS.PHASECHK.TRANS64 P0, [R16+URZ], R15 ;  /* 0x0000000f100085a7 */ /* 0x000f24000800007f */
[----:B----4-:R-:W-:Y:S05]  /*6d30*/  @!P0 BRA `(.L_x_30) ;  /* 0xfffffffc00ec8947 */ /* 0x010fea000383ffff */
[----:B------:R-:W-:Y:S05]  /*6d40*/  BRA `(.L_x_29) ;  /* 0xffffffb400b87947 */ /* 0x000fea000383ffff */
.L_x_38:
[----:B----4-:R4:W0:Y:S02]  /*6d50*/  SYNCS.PHASECHK.TRANS64.TRYWAIT P0, [R18+URZ+0x8], R15 ;  /* 0x0000080f120075a7 */ /* 0x010824000800017f */
[----:B0-----:R-:W-:Y:S05]  /*6d60*/  @!P0 NANOSLEEP.SYNCS 0x989680 ;  /* 0x009896800000895d */ /* 0x001fea0003900000 */
[----:B------:R-:W0:Y:S02]  /*6d70*/  @!P0 SYNCS.PHASECHK.TRANS64 P0, [R18+URZ+0x8], R15 ;  /* 0x0000080f120085a7 */ /* 0x000e24000800007f */
[----:B0-----:R-:W-:Y:S05]  /*6d80*/  @!P0 BRA `(.L_x_38) ;  /* 0xfffffffc00f08947 */ /* 0x001fea000383ffff */
[----:B------:R-:W-:Y:S05]  /*6d90*/  BRA `(.L_x_128) ;  /* 0xffffffc0004c7947 */ /* 0x000fea000383ffff */
.L_x_95:
[----:B------:R-:W-:Y:S01]  /*6da0*/  BSSY B1, `(.L_x_129) ;  /* 0x0000006000017945 */ /* 0x000fe20003800000 */
[----:B------:R-:W-:-:S07]  /*6db0*/  IMAD.MOV.U32 R5, RZ, RZ, -0x1 ;  /* 0xffffffffff057424 */ /* 0x000fce00078e00ff */
[----:B------:R-:W-:Y:S05]  /*6dc0*/  WARPSYNC.COLLECTIVE R5, `(.L_x_130) ;  /* 0x00000000050c7348 */ /* 0x000fea0003c00000 */
[----:B------:R-:W-:Y:S02]  /*6dd0*/  ELECT P1, UR62, PT ;  /* 0x00000000003e782f */ /* 0x000fe40003820000 */
[----:B------:R-:W-:Y:S01]  /*6de0*/  MOV R5, UR62 ;  /* 0x0000003e00057c02 */ /* 0x000fe20008000f00 */
[----:B------:R-:W-:Y:S10]  /*6df0*/  ENDCOLLECTIVE ;  /* 0x000000000000791b */ /* 0x000ff40003800000 */
.L_x_130:
[----:B------:R-:W-:Y:S05]  /*6e00*/  BSYNC B1 ;  /* 0x0000000000017941 */ /* 0x000fea0003800000 */
.L_x_129:
[----:B------:R-:W-:Y:S05]  /*6e10*/  BRA `(.L_x_131) ;  /* 0xffffffe800447947 */ /* 0x000fea000383ffff */
.L_x_98:
[----:B-1----:R1:W2:Y:S02]  /*6e20*/  SYNCS.PHASECHK.TRANS64.TRYWAIT P1, [R14+URZ+0x80], R5 ;  /* 0x000080050e0075a7 */ /* 0x0022a4000802017f */
[----:B--2---:R-:W-:Y:S05]  /*6e30*/  @!P1 NANOSLEEP.SYNCS 0x989680 ;  /* 0x009896800000995d */ /* 0x004fea0003900000 */
[----:B------:R-:W2:Y:S02]  /*6e40*/  @!P1 SYNCS.PHASECHK.TRANS64 P1, [R14+URZ+0x80], R5 ;  /* 0x000080050e0095a7 */ /* 0x000ea4000802007f */
[----:B--2---:R-:W-:Y:S05]  /*6e50*/  @!P1 BRA `(.L_x_98) ;  /* 0xfffffffc00f09947 */ /* 0x004fea000383ffff */
[----:B------:R-:W-:Y:S05]  /*6e60*/  BRA `(.L_x_132) ;  /* 0xffffffe8007c7947 */ /* 0x000fea000383ffff */
.L_x_107:
[----:B------:R-:W-:Y:S01]  /*6e70*/  BSSY B0, `(.L_x_133) ;  /* 0x0000006000007945 */ /* 0x000fe20003800000 */
[----:B------:R-:W-:-:S07]  /*6e80*/  IMAD.MOV.U32 R5, RZ, RZ, -0x1 ;  /* 0xffffffffff057424 */ /* 0x000fce00078e00ff */
[----:B------:R-:W-:Y:S05]  /*6e90*/  WARPSYNC.COLLECTIVE R5, `(.L_x_134) ;  /* 0x00000000050c7348 */ /* 0x000fea0003c00000 */
[----:B------:R-:W-:Y:S02]  /*6ea0*/  ELECT P1, UR62, PT ;  /* 0x00000000003e782f */ /* 0x000fe40003820000 */
[----:B------:R-:W-:Y:S01]  /*6eb0*/  MOV R5, UR62 ;  /* 0x0000003e00057c02 */ /* 0x000fe20008000f00 */
[----:B------:R-:W-:Y:S10]  /*6ec0*/  ENDCOLLECTIVE ;  /* 0x000000000000791b */ /* 0x000ff40003800000 */
.L_x_134:
[----:B------:R-:W-:Y:S05]  /*6ed0*/  BSYNC B0 ;  /* 0x0000000000007941 */ /* 0x000fea0003800000 */
.L_x_133:
[----:B------:R-:W-:Y:S01]  /*6ee0*/  PLOP3.LUT P0, PT, P1, PT, PT, 0x80, 0x0 ;  /* 0x000000000000781c */ /* 0x000fe20000f0f070 */
[----:B------:R-:W-:-:S12]  /*6ef0*/  BRA `(.L_x_135) ;  /* 0xfffffff000e87947 */ /* 0x000fd8000383ffff */
.L_x_111:
[----:B0-----:R0:W1:Y:S02]  /*6f00*/  SYNCS.PHASECHK.TRANS64.TRYWAIT P0, [R5+URZ], R2 ;  /* 0x00000002050075a7 */ /* 0x001064000800017f */
[----:B-1----:R-:W-:Y:S05]  /*6f10*/  @!P0 NANOSLEEP.SYNCS 0x989680 ;  /* 0x009896800000895d */ /* 0x002fea0003900000 */
[----:B------:R-:W1:Y:S02]  /*6f20*/  @!P0 SYNCS.PHASECHK.TRANS64 P0, [R5+URZ], R2 ;  /* 0x00000002050085a7 */ /* 0x000e64000800007f */
[----:B-1----:R-:W-:Y:S05]  /*6f30*/  @!P0 BRA `(.L_x_111) ;  /* 0xfffffffc00f08947 */ /* 0x002fea000383ffff */
[----:B------:R-:W-:Y:S05]  /*6f40*/  BRA `(.L_x_136) ;  /* 0xfffffff4002c7947 */ /* 0x000fea000383ffff */
.L_x_112:
[----:B0-----:R0:W1:Y:S02]  /*6f50*/  SYNCS.PHASECHK.TRANS64.TRYWAIT P0, [R7+URZ], R4 ;  /* 0x00000004070075a7 */ /* 0x001064000800017f */
[----:B-1----:R-:W-:Y:S05]  /*6f60*/  @!P0 NANOSLEEP.SYNCS 0x989680 ;  /* 0x009896800000895d */ /* 0x002fea0003900000 */
[----:B------:R-:W1:Y:S02]  /*6f70*/  @!P0 SYNCS.PHASECHK.TRANS64 P0, [R7+URZ], R4 ;  /* 0x00000004070085a7 */ /* 0x000e64000800007f */
[----:B-1----:R-:W-:Y:S05]  /*6f80*/  @!P0 BRA `(.L_x_112) ;  /* 0xfffffffc00f08947 */ /* 0x002fea000383ffff */
[----:B------:R-:W-:Y:S05]  /*6f90*/  BRA `(.L_x_137) ;  /* 0xfffffff4003c7947 */ /* 0x000fea000383ffff */
.L_x_113:
[----:B0-----:R0:W1:Y:S02]  /*6fa0*/  SYNCS.PHASECHK.TRANS64.TRYWAIT P0, [R6+URZ], R5 ;  /* 0x00000005060075a7 */ /* 0x001064000800017f */
[----:B-1----:R-:W-:Y:S05]  /*6fb0*/  @!P0 NANOSLEEP.SYNCS 0x989680 ;  /* 0x009896800000895d */ /* 0x002fea0003900000 */
[----:B------:R-:W1:Y:S02]  /*6fc0*/  @!P0 SYNCS.PHASECHK.TRANS64 P0, [R6+URZ], R5 ;  /* 0x00000005060085a7 */ /* 0x000e64000800007f */
[----:B-1----:R-:W-:Y:S05]  /*6fd0*/  @!P0 BRA `(.L_x_113) ;  /* 0xfffffffc00f08947 */ /* 0x002fea000383ffff */
[----:B------:R-:W-:Y:S05]  /*6fe0*/  BRA `(.L_x_138) ;  /* 0xfffffff4004c7947 */ /* 0x000fea000383ffff */
.L_x_114:
[----:B0-----:R0:W1:Y:S02]  /*6ff0*/  SYNCS.PHASECHK.TRANS64.TRYWAIT P0, [R7+URZ], R4 ;  /* 0x00000004070075a7 */ /* 0x001064000800017f */
[----:B-1----:R-:W-:Y:S05]  /*7000*/  @!P0 NANOSLEEP.SYNCS 0x989680 ;  /* 0x009896800000895d */ /* 0x002fea0003900000 */
[----:B------:R-:W1:Y:S02]  /*7010*/  @!P0 SYNCS.PHASECHK.TRANS64 P0, [R7+URZ], R4 ;  /* 0x00000004070085a7 */ /* 0x000e64000800007f */
[----:B-1----:R-:W-:Y:S05]  /*7020*/  @!P0 BRA `(.L_x_114) ;  /* 0xfffffffc00f08947 */ /* 0x002fea000383ffff */
[----:B------:R-:W-:Y:S05]  /*7030*/  BRA `(.L_x_139) ;  /* 0xfffffff4005c7947 */ /* 0x000fea000383ffff */
.L_x_115:
[----:B0-----:R0:W1:Y:S02]  /*7040*/  SYNCS.PHASECHK.TRANS64.TRYWAIT P0, [R6+URZ], R5 ;  /* 0x00000005060075a7 */ /* 0x001064000800017f */
[----:B-1----:R-:W-:Y:S05]  /*7050*/  @!P0 NANOSLEEP.SYNCS 0x989680 ;  /* 0x009896800000895d */ /* 0x002fea0003900000 */
[----:B------:R-:W1:Y:S02]  /*7060*/  @!P0 SYNCS.PHASECHK.TRANS64 P0, [R6+URZ], R5 ;  /* 0x00000005060085a7 */ /* 0x000e64000800007f */
[----:B-1----:R-:W-:Y:S05]  /*7070*/  @!P0 BRA `(.L_x_115) ;  /* 0xfffffffc00f08947 */ /* 0x002fea000383ffff */
[----:B------:R-:W-:Y:S05]  /*7080*/  BRA `(.L_x_140) ;  /* 0xfffffff4006c7947 */ /* 0x000fea000383ffff */
.L_x_116:
[----:B0-----:R0:W1:Y:S02]  /*7090*/  SYNCS.PHASECHK.TRANS64.TRYWAIT P0, [R7+URZ], R4 ;  /* 0x00000004070075a7 */ /* 0x001064000800017f */
[----:B-1----:R-:W-:Y:S05]  /*70a0*/  @!P0 NANOSLEEP.SYNCS 0x989680 ;  /* 0x009896800000895d */ /* 0x002fea0003900000 */
[----:B------:R-:W1:Y:S02]  /*70b0*/  @!P0 SYNCS.PHASECHK.TRANS64 P0, [R7+URZ], R4 ;  /* 0x00000004070085a7 */ /* 0x000e64000800007f */
[----:B-1----:R-:W-:Y:S05]  /*70c0*/  @!P0 BRA `(.L_x_116) ;  /* 0xfffffffc00f08947 */ /* 0x002fea000383ffff */
[----:B------:R-:W-:Y:S05]  /*70d0*/  BRA `(.L_x_141) ;  /* 0xfffffff4007c7947 */ /* 0x000fea000383ffff */
.L_x_117:
[----:B0-----:R0:W1:Y:S02]  /*70e0*/  SYNCS.PHASECHK.TRANS64.TRYWAIT P0, [R6+URZ], R5 ;  /* 0x00000005060075a7 */ /* 0x001064000800017f */
[----:B-1----:R-:W-:Y:S05]  /*70f0*/  @!P0 NANOSLEEP.SYNCS 0x989680 ;  /* 0x009896800000895d */ /* 0x002fea0003900000 */
[----:B------:R-:W1:Y:S02]  /*7100*/  @!P0 SYNCS.PHASECHK.TRANS64 P0, [R6+URZ], R5 ;  /* 0x00000005060085a7 */ /* 0x000e64000800007f */
[----:B-1----:R-:W-:Y:S05]  /*7110*/  @!P0 BRA `(.L_x_117) ;  /* 0xfffffffc00f08947 */ /* 0x002fea000383ffff */
[----:B------:R-:W-:Y:S05]  /*7120*/  BRA `(.L_x_142) ;  /* 0xfffffff4008c7947 */ /* 0x000fea000383ffff */
.L_x_118:
[----:B0-----:R0:W1:Y:S02]  /*7130*/  SYNCS.PHASECHK.TRANS64.TRYWAIT P0, [R7+URZ], R4 ;  /* 0x00000004070075a7 */ /* 0x001064000800017f */
[----:B-1----:R-:W-:Y:S05]  /*7140*/  @!P0 NANOSLEEP.SYNCS 0x989680 ;  /* 0x009896800000895d */ /* 0x002fea0003900000 */
[----:B------:R-:W1:Y:S02]  /*7150*/  @!P0 SYNCS.PHASECHK.TRANS64 P0, [R7+URZ], R4 ;  /* 0x00000004070085a7 */ /* 0x000e64000800007f */
[----:B-1----:R-:W-:Y:S05]  /*7160*/  @!P0 BRA `(.L_x_118) ;  /* 0xfffffffc00f08947 */ /* 0x002fea000383ffff */
[----:B------:R-:W-:Y:S05]  /*7170*/  BRA `(.L_x_143) ;  /* 0xfffffff4009c7947 */ /* 0x000fea000383ffff */
.L_x_119:
[----:B0-----:R0:W1:Y:S02]  /*7180*/  SYNCS.PHASECHK.TRANS64.TRYWAIT P0, [R6+URZ], R5 ;  /* 0x00000005060075a7 */ /* 0x001064000800017f */
[----:B-1----:R-:W-:Y:S05]  /*7190*/  @!P0 NANOSLEEP.SYNCS 0x989680 ;  /* 0x009896800000895d */ /* 0x002fea0003900000 */
[----:B------:R-:W1:Y:S02]  /*71a0*/  @!P0 SYNCS.PHASECHK.TRANS64 P0, [R6+URZ], R5 ;  /* 0x00000005060085a7 */ /* 0x000e64000800007f */
[----:B-1----:R-:W-:Y:S05]  /*71b0*/  @!P0 BRA `(.L_x_119) ;  /* 0xfffffffc00f08947 */ /* 0x002fea000383ffff */
[----:B------:R-:W-:Y:S05]  /*71c0*/  BRA `(.L_x_144) ;  /* 0xfffffff400ac7947 */ /* 0x000fea000383ffff */
.L_x_120:
[----:B0-----:R0:W1:Y:S02]  /*71d0*/  SYNCS.PHASECHK.TRANS64.TRYWAIT P0, [R7+URZ], R4 ;  /* 0x00000004070075a7 */ /* 0x001064000800017f */
[----:B-1----:R-:W-:Y:S05]  /*71e0*/  @!P0 NANOSLEEP.SYNCS 0x989680 ;  /* 0x009896800000895d */ /* 0x002fea0003900000 */
[----:B------:R-:W1:Y:S02]  /*71f0*/  @!P0 SYNCS.PHASECHK.TRANS64 P0, [R7+URZ], R4 ;  /* 0x00000004070085a7 */ /* 0x000e64000800007f */
[----:B-1----:R-:W-:Y:S05]  /*7200*/  @!P0 BRA `(.L_x_120) ;  /* 0xfffffffc00f08947 */ /* 0x002fea000383ffff */
[----:B------:R-:W-:Y:S05]  /*7210*/  BRA `(.L_x_145) ;  /* 0xfffffff400bc7947 */ /* 0x000fea000383ffff */
.L_x_121:
[----:B0-----:R0:W1:Y:S02]  /*7220*/  SYNCS.PHASECHK.TRANS64.TRYWAIT P0, [R6+URZ], R5 ;  /* 0x00000005060075a7 */ /* 0x001064000800017f */
[----:B-1----:R-:W-:Y:S05]  /*7230*/  @!P0 NANOSLEEP.SYNCS 0x989680 ;  /* 0x009896800000895d */ /* 0x002fea0003900000 */
[----:B------:R-:W1:Y:S02]  /*7240*/  @!P0 SYNCS.PHASECHK.TRANS64 P0, [R6+URZ], R5 ;  /* 0x00000005060085a7 */ /* 0x000e64000800007f */
[----:B-1----:R-:W-:Y:S05]  /*7250*/  @!P0 BRA `(.L_x_121) ;  /* 0xfffffffc00f08947 */ /* 0x002fea000383ffff */
[----:B------:R-:W-:Y:S05]  /*7260*/  BRA `(.L_x_146) ;  /* 0xfffffff400cc7947 */ /* 0x000fea000383ffff */
.L_x_122:
[----:B0-----:R0:W1:Y:S02]  /*7270*/  SYNCS.PHASECHK.TRANS64.TRYWAIT P0, [R7+URZ], R4 ;  /* 0x00000004070075a7 */ /* 0x001064000800017f */
[----:B-1----:R-:W-:Y:S05]  /*7280*/  @!P0 NANOSLEEP.SYNCS 0x989680 ;  /* 0x009896800000895d */ /* 0x002fea0003900000 */
[----:B------:R-:W1:Y:S02]  /*7290*/  @!P0 SYNCS.PHASECHK.TRANS64 P0, [R7+URZ], R4 ;  /* 0x00000004070085a7 */ /* 0x000e64000800007f */
[----:B-1----:R-:W-:Y:S05]  /*72a0*/  @!P0 BRA `(.L_x_122) ;  /* 0xfffffffc00f08947 */ /* 0x002fea000383ffff */
[----:B------:R-:W-:Y:S05]  /*72b0*/  BRA `(.L_x_147) ;  /* 0xfffffff400dc7947 */ /* 0x000fea000383ffff */
.L_x_123:
[----:B0-----:R0:W1:Y:S02]  /*72c0*/  SYNCS.PHASECHK.TRANS64.TRYWAIT P0, [R6+URZ], R5 ;  /* 0x00000005060075a7 */ /* 0x001064000800017f */
[----:B-1----:R-:W-:Y:S05]  /*72d0*/  @!P0 NANOSLEEP.SYNCS 0x989680 ;  /* 0x009896800000895d */ /* 0x002fea0003900000 */
[----:B------:R-:W1:Y:S02]  /*72e0*/  @!P0 SYNCS.PHASECHK.TRANS64 P0, [R6+URZ], R5 ;  /* 0x00000005060085a7 */ /* 0x000e64000800007f */
[----:B-1----:R-:W-:Y:S05]  /*72f0*/  @!P0 BRA `(.L_x_123) ;  /* 0xfffffffc00f08947 */ /* 0x002fea000383ffff */
[----:B------:R-:W-:Y:S05]  /*7300*/  BRA `(.L_x_148) ;  /* 0xfffffff400ec7947 */ /* 0x000fea000383ffff */
.L_x_124:
[----:B0-----:R0:W1:Y:S02]  /*7310*/  SYNCS.PHASECHK.TRANS64.TRYWAIT P0, [R7+URZ], R4 ;  /* 0x00000004070075a7 */ /* 0x001064000800017f */
[----:B-1----:R-:W-:Y:S05]  /*7320*/  @!P0 NANOSLEEP.SYNCS 0x989680 ;  /* 0x009896800000895d */ /* 0x002fea0003900000 */
[----:B------:R-:W1:Y:S02]  /*7330*/  @!P0 SYNCS.PHASECHK.TRANS64 P0, [R7+URZ], R4 ;  /* 0x00000004070085a7 */ /* 0x000e64000800007f */
[----:B-1----:R-:W-:Y:S05]  /*7340*/  @!P0 BRA `(.L_x_124) ;  /* 0xfffffffc00f08947 */ /* 0x002fea000383ffff */
[----:B------:R-:W-:Y:S05]  /*7350*/  BRA `(.L_x_149) ;  /* 0xfffffff400fc7947 */ /* 0x000fea000383ffff */
.L_x_125:
[----:B-1----:R1:W2:Y:S02]  /*7360*/  SYNCS.PHASECHK.TRANS64.TRYWAIT P0, [R6+URZ], R5 ;  /* 0x00000005060075a7 */ /* 0x0022a4000800017f */
[----:B--2---:R-:W-:Y:S05]  /*7370*/  @!P0 NANOSLEEP.SYNCS 0x989680 ;  /* 0x009896800000895d */ /* 0x004fea0003900000 */
[----:B------:R-:W2:Y:S02]  /*7380*/  @!P0 SYNCS.PHASECHK.TRANS64 P0, [R6+URZ], R5 ;  /* 0x00000005060085a7 */ /* 0x000ea4000800007f */
[----:B--2---:R-:W-:Y:S05]  /*7390*/  @!P0 BRA `(.L_x_125) ;  /* 0xfffffffc00f08947 */ /* 0x004fea000383ffff */
[----:B------:R-:W-:Y:S05]  /*73a0*/  BRA `(.L_x_150) ;  /* 0xfffffff800047947 */ /* 0x000fea000383ffff */
.L_x_151:
[----:B------:R-:W-:-:S00]  /*73b0*/  BRA `(.L_x_151) ;  /* 0xfffffffc00fc7947 */ /* 0x000fc0000383ffff */
[----:B------:R-:W-:-:S00]  /*73c0*/  NOP ;  /* 0x0000000000007918 */ /* 0x000fc00000000000 */
        /* <DEDUP_REMOVED lines=11> */
.L_x_152:


//--------------------- .nv.shared._ZN7cutlass13device_kernelINS_4gemm6kernel13GemmUniversalIN4cute5tupleIJiiiiEEENS1_10collective13CollectiveMmaINS1_37MainloopSm90TmaGmmaWarpSpecializedFP8ILi16ENS5_IJNS4_1CILi2EEENSA_ILi1EEESC_EEENS1_32KernelTmaWarpSpecializedPingpongEEENS5_IJNSA_ILi64EEENSA_ILi48EEENSA_ILi128EEEEEENS_12float_e4m3_tENS5_IJlSC_lEEESK_SL_NS4_8TiledMMAINS4_8MMA_AtomIJNS4_4SM904GMMA30MMA_64x16x32_F32E4M3E4M3_SS_TNILNSP_7ScaleInE1ELSR_1EEEEEENS4_6LayoutINS5_IJSC_SC_SC_EEENS5_IJNSA_ILi0EEESW_SW_EEEEENS5_IJNS4_10UnderscoreESZ_SZ_EEEEENS4_13SM90_TMA_LOADENS4_14ComposedLayoutINS4_7SwizzleILi3ELi4ELi3EEENS4_18smem_ptr_flag_bitsILi8EEENSU_INS5_IJNSA_ILi8EEESI_EEENS5_IJSI_SC_EEEEEEEvNS4_8identityENS4_23SM90_TMA_LOAD_MULTICASTES1C_vS1D_EENS_8epilogue10collective6detail29Sm90TmaWarpSpecializedAdapterINS1H_15DefaultEpilogueISK_SL_SL_NS1G_6thread17LinearCombinationISK_Li1EffLNS1L_9ScaleType4KindE0ELNS_15FloatRoundStyleE2ESK_EENS1_15EpilogueDefaultEEEEEvvEEEEvNT_6ParamsE --------------------------
	.section	.nv.shared._ZN7cutlass13device_kernelINS_4gemm6kernel13GemmUniversalIN4cute5tupleIJiiiiEEENS1_10collective13CollectiveMmaINS1_37MainloopSm90TmaGmmaWarpSpecializedFP8ILi16ENS5_IJNS4_1CILi2EEENSA_ILi1EEESC_EEENS1_32KernelTmaWarpSpecializedPingpongEEENS5_IJNSA_ILi64EEENSA_ILi48EEENSA_ILi128EEEEEENS_12float_e4m3_tENS5_IJlSC_lEEESK_SL_NS4_8TiledMMAINS4_8MMA_AtomIJNS4_4SM904GMMA30MMA_64x16x32_F32E4M3E4M3_SS_TNILNSP_7ScaleInE1ELSR_1EEEEEENS4_6LayoutINS5_IJSC_SC_SC_EEENS5_IJNSA_ILi0EEESW_SW_EEEEENS5_IJNS4_10UnderscoreESZ_SZ_EEEEENS4_13SM90_TMA_LOADENS4_14ComposedLayoutINS4_7SwizzleILi3ELi4ELi3EEENS4_18smem_ptr_flag_bitsILi8EEENSU_INS5_IJNSA_ILi8EEESI_EEENS5_IJSI_SC_EEEEEEEvNS4_8identityENS4_23SM90_TMA_LOAD_MULTICASTES1C_vS1D_EENS_8epilogue10collective6detail29Sm90TmaWarpSpecializedAdapterINS1H_15DefaultEpilogueISK_SL_SL_NS1G_6thread17LinearCombinationISK_Li1EffLNS1L_9ScaleType4KindE0ELNS_15FloatRoundStyleE2ESK_EENS1_15EpilogueDefaultEEEEEvvEEEEvNT_6ParamsE,"aw",@nobits
	.sectionflags	@""
	.align	16
	.zero		1024


//--------------------- .nv.shared.reserved.0     --------------------------
	.section	.nv.shared.reserved.0,"aw",@nobits
	.weak		__nv_reservedSMEM_offset_0_alias
	.size		__nv_reservedSMEM_offset_0_alias, 0, 0
	.other		__nv_reservedSMEM_offset_0_alias,@"STO_CUDA_RESERVED_SHARED STV_DEFAULT"
__nv_reservedSMEM_offset_0_alias:
	.zero		0


//--------------------- .nv.global                --------------------------
	.section	.nv.global,"aw",@nobits
.nv.global:
	.type		_ZN40_INTERNAL_f9b226bc_4_k_cu_22281822_129824cute1_E,@object
	.size		_ZN40_INTERNAL_f9b226bc_4_k_cu_22281822_129824cute1_E,(_ZN40_INTERNAL_f9b226bc_4_k_cu_22281822_129824cuda3std3__45__cpo6cbeginE - _ZN40_INTERNAL_f9b226bc_4_k_cu_22281822_129824cute1_E)
_ZN40_INTERNAL_f9b226bc_4_k_cu_22281822_129824cute1_E:
	.zero		1
	.type		_ZN40_INTERNAL_f9b226bc_4_k_cu_22281822_129824cuda3std3__45__cpo6cbeginE,@object
	.size		_ZN40_INTERNAL_f9b226bc_4_k_cu_22281822_129824cuda3std3__45__cpo6cbeginE,(_ZN40_INTERNAL_f9b226bc_4_k_cu_22281822_129824cuda3std3__48in_placeE - _ZN40_INTERNAL_f9b226bc_4_k_cu_22281822_129824cuda3std3__45__cpo6cbeginE)
_ZN40_INTERNAL_f9b226bc_4_k_cu_22281822_129824cuda3std3__45__cpo6cbeginE:
	.zero		1
	.type		_ZN40_INTERNAL_f9b226bc_4_k_cu_22281822_129824cuda3std3__48in_placeE,@object
	.size		_ZN40_INTERNAL_f9b226bc_4_k_cu_22281822_129824cuda3std3__48in_placeE,(_ZN40_INTERNAL_f9b226bc_4_k_cu_22281822_129824cuda3std6ranges3__45__cpo9iter_moveE - _ZN40_INTERNAL_f9b226bc_4_k_cu_22281822_129824cuda3std3__48in_placeE)
_ZN40_INTERNAL_f9b226bc_4_k_cu_22281822_129824cuda3std3__48in_placeE:
	.zero		1
	.type		_ZN40_INTERNAL_f9b226bc_4_k_cu_22281822_129824cuda3std6ranges3__45__cpo9iter_moveE,@object
	.size		_ZN40_INTERNAL_f9b226bc_4_k_cu_22281822_129824cuda3std6ranges3__45__cpo9iter_moveE,(_ZN40_INTERNAL_f9b226bc_4_k_cu_22281822_129824cuda3std3__45__cpo5beginE - _ZN40_INTERNAL_f9b226bc_4_k_cu_22281822_129824cuda3std6ranges3__45__cpo9iter_moveE)
_ZN40_INTERNAL_f9b226bc_4_k_cu_22281822_129824cuda3std6ranges3__45__cpo9iter_moveE:
	.zero		1
	.type		_ZN40_INTERNAL_f9b226bc_4_k_cu_22281822_129824cuda3std3__45__cpo5beginE,@object
	.size		_ZN40_INTERNAL_f9b226bc_4_k_cu_22281822_129824cuda3std3__45__cpo5beginE,(_ZN40_INTERNAL_f9b226bc_4_k_cu_22281822_129824cuda3std3__442_GLOBAL__N__f9b226bc_4_k_cu_22281822_129826ignoreE - _ZN40_INTERNAL_f9b226bc_4_k_cu_22281822_129824cuda3std3__45__cpo5beginE)
_ZN40_INTERNAL_f9b226bc_4_k_cu_22281822_129824cuda3std3__45__cpo5beginE:
	.zero		1
	.type		_ZN40_INTERNAL_f9b226bc_4_k_cu_22281822_129824cuda3std3__442_GLOBAL__N__f9b226bc_4_k_cu_22281822_129826ignoreE,@object
	.size		_ZN40_INTERNAL_f9b226bc_4_k_cu_22281822_129824cuda3std3__442_GLOBAL__N__f9b226bc_4_k_cu_22281822_129826ignoreE,(_ZN40_INTERNAL_f9b226bc_4_k_cu_22281822_129824cute7productE - _ZN40_INTERNAL_f9b226bc_4_k_cu_22281822_129824cuda3std3__442_GLOBAL__N__f9b226bc_4_k_cu_22281822_129826ignoreE)
_ZN40_INTERNAL_f9b226bc_4_k_cu_22281822_129824cuda3std3__442_GLOBAL__N__f9b226bc_4_k_cu_22281822_129826ignoreE:
	.zero		1
	.type		_ZN40_INTERNAL_f9b226bc_4_k_cu_22281822_129824cute7productE,@object
	.size		_ZN40_INTERNAL_f9b226bc_4_k_cu_22281822_129824cute7productE,(_ZN40_INTERNAL_f9b226bc_4_k_cu_22281822_129824cuda3std3__45__cpo3endE - _ZN40_INTERNAL_f9b226bc_4_k_cu_22281822_129824cute7productE)
_ZN40_INTERNAL_f9b226bc_4_k_cu_22281822_129824cute7productE:
	.zero		1
	.type		_ZN40_INTERNAL_f9b226bc_4_k_cu_22281822_129824cuda3std3__45__cpo3endE,@object
	.size		_ZN40_INTERNAL_f9b226bc_4_k_cu_22281822_129824cuda3std3__45__cpo3endE,(_ZN40_INTERNAL_f9b226bc_4_k_cu_22281822_129824cuda3std3__419piecewise_constructE - _ZN40_INTERNAL_f9b226bc_4_k_cu_22281822_129824cuda3std3__45__cpo3endE)
_ZN40_INTERNAL_f9b226bc_4_k_cu_22281822_129824cuda3std3__45__cpo3endE:
	.zero		1
	.type		_ZN40_INTERNAL_f9b226bc_4_k_cu_22281822_129824cuda3std3__419piecewise_constructE,@object
	.size		_ZN40_INTERNAL_f9b226bc_4_k_cu_22281822_129824cuda3std3__419piecewise_constructE,(_ZN40_INTERNAL_f9b226bc_4_k_cu_22281822_129824cuda3std3__45__cpo4cendE - _ZN40_INTERNAL_f9b226bc_4_k_cu_22281822_129824cuda3std3__419piecewise_constructE)
_ZN40_INTERNAL_f9b226bc_4_k_cu_22281822_129824cuda3std3__419piecewise_constructE:
	.zero		1
	.type		_ZN40_INTERNAL_f9b226bc_4_k_cu_22281822_129824cuda3std3__45__cpo4cendE,@object
	.size		_ZN40_INTERNAL_f9b226bc_4_k_cu_22281822_129824cuda3std3__45__cpo4cendE,(_ZN40_INTERNAL_f9b226bc_4_k_cu_22281822_129824cuda3std6ranges3__45__cpo4swapE - _ZN40_INTERNAL_f9b226bc_4_k_cu_22281822_129824cuda3std3__45__cpo4cendE)
_ZN40_INTERNAL_f9b226bc_4_k_cu_22281822_129824cuda3std3__45__cpo4cendE:
	.zero		1
	.type		_ZN40_INTERNAL_f9b226bc_4_k_cu_22281822_129824cuda3std6ranges3__45__cpo4swapE,@object
	.size		_ZN40_INTERNAL_f9b226bc_4_k_cu_22281822_129824cuda3std6ranges3__45__cpo4swapE,(.L_7 - _ZN40_INTERNAL_f9b226bc_4_k_cu_22281822_129824cuda3std6ranges3__45__cpo4swapE)
_ZN40_INTERNAL_f9b226bc_4_k_cu_22281822_129824cuda3std6ranges3__45__cpo4swapE:
	.zero		1
.L_7:


//--------------------- .nv.constant0._ZN7cutlass13device_kernelINS_4gemm6kernel13GemmUniversalIN4cute5tupleIJiiiiEEENS1_10collective13CollectiveMmaINS1_37MainloopSm90TmaGmmaWarpSpecializedFP8ILi16ENS5_IJNS4_1CILi2EEENSA_ILi1EEESC_EEENS1_32KernelTmaWarpSpecializedPingpongEEENS5_IJNSA_ILi64EEENSA_ILi48EEENSA_ILi128EEEEEENS_12float_e4m3_tENS5_IJlSC_lEEESK_SL_NS4_8TiledMMAINS4_8MMA_AtomIJNS4_4SM904GMMA30MMA_64x16x32_F32E4M3E4M3_SS_TNILNSP_7ScaleInE1ELSR_1EEEEEENS4_6LayoutINS5_IJSC_SC_SC_EEENS5_IJNSA_ILi0EEESW_SW_EEEEENS5_IJNS4_10UnderscoreESZ_SZ_EEEEENS4_13SM90_TMA_LOADENS4_14ComposedLayoutINS4_7SwizzleILi3ELi4ELi3EEENS4_18smem_ptr_flag_bitsILi8EEENSU_INS5_IJNSA_ILi8EEESI_EEENS5_IJSI_SC_EEEEEEEvNS4_8identityENS4_23SM90_TMA_LOAD_MULTICASTES1C_vS1D_EENS_8epilogue10collective6detail29Sm90TmaWarpSpecializedAdapterINS1H_15DefaultEpilogueISK_SL_SL_NS1G_6thread17LinearCombinationISK_Li1EffLNS1L_9ScaleType4KindE0ELNS_15FloatRoundStyleE2ESK_EENS1_15EpilogueDefaultEEEEEvvEEEEvNT_6ParamsE --------------------------
	.section	.nv.constant0._ZN7cutlass13device_kernelINS_4gemm6kernel13GemmUniversalIN4cute5tupleIJiiiiEEENS1_10collective13CollectiveMmaINS1_37MainloopSm90TmaGmmaWarpSpecializedFP8ILi16ENS5_IJNS4_1CILi2EEENSA_ILi1EEESC_EEENS1_32KernelTmaWarpSpecializedPingpongEEENS5_IJNSA_ILi64EEENSA_ILi48EEENSA_ILi128EEEEEENS_12float_e4m3_tENS5_IJlSC_lEEESK_SL_NS4_8TiledMMAINS4_8MMA_AtomIJNS4_4SM904GMMA30MMA_64x16x32_F32E4M3E4M3_SS_TNILNSP_7ScaleInE1ELSR_1EEEEEENS4_6LayoutINS5_IJSC_SC_SC_EEENS5_IJNSA_ILi0EEESW_SW_EEEEENS5_IJNS4_10UnderscoreESZ_SZ_EEEEENS4_13SM90_TMA_LOADENS4_14ComposedLayoutINS4_7SwizzleILi3ELi4ELi3EEENS4_18smem_ptr_flag_bitsILi8EEENSU_INS5_IJNSA_ILi8EEESI_EEENS5_IJSI_SC_EEEEEEEvNS4_8identityENS4_23SM90_TMA_LOAD_MULTICASTES1C_vS1D_EENS_8epilogue10collective6detail29Sm90TmaWarpSpecializedAdapterINS1H_15DefaultEpilogueISK_SL_SL_NS1G_6thread17LinearCombinationISK_Li1EffLNS1L_9ScaleType4KindE0ELNS_15FloatRoundStyleE2ESK_EENS1_15EpilogueDefaultEEEEEvvEEEEvNT_6ParamsE,"a",@progbits
	.sectionflags	@""
	.align	4
.nv.constant0._ZN7cutlass13device_kernelINS_4gemm6kernel13GemmUniversalIN4cute5tupleIJiiiiEEENS1_10collective13CollectiveMmaINS1_37MainloopSm90TmaGmmaWarpSpecializedFP8ILi16ENS5_IJNS4_1CILi2EEENSA_ILi1EEESC_EEENS1_32KernelTmaWarpSpecializedPingpongEEENS5_IJNSA_ILi64EEENSA_ILi48EEENSA_ILi128EEEEEENS_12float_e4m3_tENS5_IJlSC_lEEESK_SL_NS4_8TiledMMAINS4_8MMA_AtomIJNS4_4SM904GMMA30MMA_64x16x32_F32E4M3E4M3_SS_TNILNSP_7ScaleInE1ELSR_1EEEEEENS4_6LayoutINS5_IJSC_SC_SC_EEENS5_IJNSA_ILi0EEESW_SW_EEEEENS5_IJNS4_10UnderscoreESZ_SZ_EEEEENS4_13SM90_TMA_LOADENS4_14ComposedLayoutINS4_7SwizzleILi3ELi4ELi3EEENS4_18smem_ptr_flag_bitsILi8EEENSU_INS5_IJNSA_ILi8EEESI_EEENS5_IJSI_SC_EEEEEEEvNS4_8identityENS4_23SM90_TMA_LOAD_MULTICASTES1C_vS1D_EENS_8epilogue10collective6detail29Sm90TmaWarpSpecializedAdapterINS1H_15DefaultEpilogueISK_SL_SL_NS1G_6thread17LinearCombinationISK_Li1EffLNS1L_9ScaleType4KindE0ELNS_15FloatRoundStyleE2ESK_EENS1_15EpilogueDefaultEEEEEvvEEEEvNT_6ParamsE:
	.zero		1664


//--------------------- SYMBOLS --------------------------

	.type		.nv.reservedSmem.offset0,@object
	.size		.nv.reservedSmem.offset0,0x4
